// auto-generated by cutlass_sweep.epilogue — config: {"arch": "sm_90", "cluster_m": 2, "cluster_n": 1, "dtype": "e4m3", "fusion": "gelu", "tile_k": 64, "tile_m": 128, "tile_n": 64}
#include "cutlass/cutlass.h"
#include "cutlass/gemm/collective/collective_builder.hpp"
#include "cutlass/gemm/device/gemm_universal_adapter.h"
#include "cutlass/gemm/kernel/gemm_universal.hpp"
#include "cutlass/epilogue/collective/collective_builder.hpp"
#include "cutlass/epilogue/fusion/operations.hpp"
#include "cutlass/epilogue/thread/activation.h"

using Elem = cutlass::float_e4m3_t;
using Acc  = float;
using TileShape    = cute::Shape<cute::_128, cute::_64, cute::_64>;
using ClusterShape = cute::Shape<cute::_2, cute::_1, cute::_1>;
using FusionOp     = cutlass::epilogue::fusion::LinCombEltAct<cutlass::epilogue::thread::GELU, Elem, Acc>;

using CollectiveEpilogue = typename cutlass::epilogue::collective::CollectiveBuilder<
    cutlass::arch::Sm90, cutlass::arch::OpClassTensorOp,
    TileShape, ClusterShape,
    cutlass::epilogue::collective::EpilogueTileAuto,
    Acc, Acc,
    Elem, cutlass::layout::RowMajor, 128 / cutlass::sizeof_bits<Elem>::value,
    Elem, cutlass::layout::RowMajor, 128 / cutlass::sizeof_bits<Elem>::value,
    cutlass::epilogue::TmaWarpSpecializedCooperative,
    FusionOp
  >::CollectiveOp;

using CollectiveMainloop = typename cutlass::gemm::collective::CollectiveBuilder<
    cutlass::arch::Sm90, cutlass::arch::OpClassTensorOp,
    Elem, cutlass::layout::RowMajor, 128 / cutlass::sizeof_bits<Elem>::value,
    Elem, cutlass::layout::ColumnMajor, 128 / cutlass::sizeof_bits<Elem>::value,
    Acc,
    TileShape, ClusterShape,
    cutlass::gemm::collective::StageCountAutoCarveout<
        static_cast<int>(sizeof(typename CollectiveEpilogue::SharedStorage))>,
    cutlass::gemm::KernelTmaWarpSpecializedCooperative
  >::CollectiveOp;

using GemmKernel = cutlass::gemm::kernel::GemmUniversal<
    cute::Shape<int,int,int,int>, CollectiveMainloop, CollectiveEpilogue>;
using Gemm = cutlass::gemm::device::GemmUniversalAdapter<GemmKernel>;

auto* _anchor = &cutlass::device_kernel<GemmKernel>;


// ===== COMPILED SASS (sm_90a) =====

	.target	sm_90a

	.elftype	@"ET_EXEC"


//--------------------- .note.nv.tkinfo           --------------------------
	.section	.note.nv.tkinfo,"",@"SHT_NOTE"
	.sectionflags	@"SHF_NOTE_NV_TKINFO"
	.tkinfo
        /*0018*/ 	.word	0x00000002
        /*0030*/ 	.string	""
        /*0030*/ 	.string	"ptxas"
        /*0030*/ 	.string	"Cuda compilation tools, release 13.0, V13.0.88"
        /*0030*/ 	.string	"Build cuda_13.0.r13.0/compiler.36424714_0"
        /*0030*/ 	.string	"-arch sm_90a -m 64 "



//--------------------- .note.nv.cuinfo           --------------------------
	.section	.note.nv.cuinfo,"",@"SHT_NOTE"
	.sectionflags	@"SHF_NOTE_NV_CUINFO"
        /*0018*/ 	.short	0x0002
        /*001a*/ 	.short	0x005a
        /*001c*/ 	.short	0x0082
	.zero		2


//--------------------- .nv.info                  --------------------------
	.section	.nv.info,"",@"SHT_CUDA_INFO"
	.align	4


	//----- nvinfo : EIATTR_REGCOUNT
	.align		4
        /*0000*/ 	.byte	0x04, 0x2f
        /*0002*/ 	.short	(.L_15 - .L_14)
	.align		4
.L_14:
        /*0004*/ 	.word	index@(_ZN7cutlass13device_kernelINS_4gemm6kernel13GemmUniversalIN4cute5tupleIJiiiiEEENS1_10collective13CollectiveMmaINS1_37MainloopSm90TmaGmmaWarpSpecializedFP8ILi17ENS5_IJNS4_1CILi2EEENSA_ILi1EEESC_EEENS1_35KernelTmaWarpSpecializedCooperativeEEENS5_IJNSA_ILi128EEENSA_ILi64EEESH_EEENS_12float_e4m3_tENS5_IJlSC_lEEESJ_SK_NS4_8TiledMMAINS4_8MMA_AtomIJNS4_4SM904GMMA30MMA_64x64x32_F32E4M3E4M3_SS_TNILNSO_7ScaleInE1ELSQ_1EEEEEENS4_6LayoutISD_NS5_IJSC_NSA_ILi0EEESU_EEEEENS5_IJNS4_10UnderscoreESX_SX_EEEEENS4_13SM90_TMA_LOADENS4_14ComposedLayoutINS4_7SwizzleILi2ELi4ELi3EEENS4_18smem_ptr_flag_bitsILi8EEENST_INS5_IJNSA_ILi8EEESH_EEENS5_IJSH_SC_EEEEEEEvNS4_8identityENS4_23SM90_TMA_LOAD_MULTICASTES1A_vS1B_EENS_8epilogue10collective18CollectiveEpilogueINS1E_22Sm90TmaWarpSpecializedILi2ELi2ELi16ELb0ELb0EEEJSI_NS5_IJSG_NSA_ILi32EEEEEESJ_SK_SJ_SK_NS1E_6fusion15FusionCallbacksIS1I_NS1L_13LinCombEltActINS1E_6thread4GELUESJ_fSJ_fLNS_15FloatRoundStyleE2EEESI_S1K_JEEES10_NS11_INS12_ILi1ELi4ELi3EEES15_NST_INS5_IJS16_S1J_EEENS5_IJS1J_SC_EEEEEEENS4_39AutoVectorizingCopyWithAssumedAlignmentILi128EEENS4_14SM90_TMA_STOREES1X_S1Z_NS4_9Copy_AtomIJNS4_17SM90_U32x4_STSM_NENS_6half_tEEEEvEEEvvEEEEvNT_6ParamsE)
        /*0008*/ 	.word	0x000000a8


	//----- nvinfo : EIATTR_FRAME_SIZE
	.align		4
.L_15:
        /*000c*/ 	.byte	0x04, 0x11
        /*000e*/ 	.short	(.L_17 - .L_16)
	.align		4
.L_16:
        /*0010*/ 	.word	index@(_ZN7cutlass13device_kernelINS_4gemm6kernel13GemmUniversalIN4cute5tupleIJiiiiEEENS1_10collective13CollectiveMmaINS1_37MainloopSm90TmaGmmaWarpSpecializedFP8ILi17ENS5_IJNS4_1CILi2EEENSA_ILi1EEESC_EEENS1_35KernelTmaWarpSpecializedCooperativeEEENS5_IJNSA_ILi128EEENSA_ILi64EEESH_EEENS_12float_e4m3_tENS5_IJlSC_lEEESJ_SK_NS4_8TiledMMAINS4_8MMA_AtomIJNS4_4SM904GMMA30MMA_64x64x32_F32E4M3E4M3_SS_TNILNSO_7ScaleInE1ELSQ_1EEEEEENS4_6LayoutISD_NS5_IJSC_NSA_ILi0EEESU_EEEEENS5_IJNS4_10UnderscoreESX_SX_EEEEENS4_13SM90_TMA_LOADENS4_14ComposedLayoutINS4_7SwizzleILi2ELi4ELi3EEENS4_18smem_ptr_flag_bitsILi8EEENST_INS5_IJNSA_ILi8EEESH_EEENS5_IJSH_SC_EEEEEEEvNS4_8identityENS4_23SM90_TMA_LOAD_MULTICASTES1A_vS1B_EENS_8epilogue10collective18CollectiveEpilogueINS1E_22Sm90TmaWarpSpecializedILi2ELi2ELi16ELb0ELb0EEEJSI_NS5_IJSG_NSA_ILi32EEEEEESJ_SK_SJ_SK_NS1E_6fusion15FusionCallbacksIS1I_NS1L_13LinCombEltActINS1E_6thread4GELUESJ_fSJ_fLNS_15FloatRoundStyleE2EEESI_S1K_JEEES10_NS11_INS12_ILi1ELi4ELi3EEES15_NST_INS5_IJS16_S1J_EEENS5_IJS1J_SC_EEEEEEENS4_39AutoVectorizingCopyWithAssumedAlignmentILi128EEENS4_14SM90_TMA_STOREES1X_S1Z_NS4_9Copy_AtomIJNS4_17SM90_U32x4_STSM_NENS_6half_tEEEEvEEEvvEEEEvNT_6ParamsE)
        /*0014*/ 	.word	0x00000000


	//----- nvinfo : EIATTR_MIN_STACK_SIZE
	.align		4
.L_17:
        /*0018*/ 	.byte	0x04, 0x12
        /*001a*/ 	.short	(.L_19 - .L_18)
	.align		4
.L_18:
        /*001c*/ 	.word	index@(_ZN7cutlass13device_kernelINS_4gemm6kernel13GemmUniversalIN4cute5tupleIJiiiiEEENS1_10collective13CollectiveMmaINS1_37MainloopSm90TmaGmmaWarpSpecializedFP8ILi17ENS5_IJNS4_1CILi2EEENSA_ILi1EEESC_EEENS1_35KernelTmaWarpSpecializedCooperativeEEENS5_IJNSA_ILi128EEENSA_ILi64EEESH_EEENS_12float_e4m3_tENS5_IJlSC_lEEESJ_SK_NS4_8TiledMMAINS4_8MMA_AtomIJNS4_4SM904GMMA30MMA_64x64x32_F32E4M3E4M3_SS_TNILNSO_7ScaleInE1ELSQ_1EEEEEENS4_6LayoutISD_NS5_IJSC_NSA_ILi0EEESU_EEEEENS5_IJNS4_10UnderscoreESX_SX_EEEEENS4_13SM90_TMA_LOADENS4_14ComposedLayoutINS4_7SwizzleILi2ELi4ELi3EEENS4_18smem_ptr_flag_bitsILi8EEENST_INS5_IJNSA_ILi8EEESH_EEENS5_IJSH_SC_EEEEEEEvNS4_8identityENS4_23SM90_TMA_LOAD_MULTICASTES1A_vS1B_EENS_8epilogue10collective18CollectiveEpilogueINS1E_22Sm90TmaWarpSpecializedILi2ELi2ELi16ELb0ELb0EEEJSI_NS5_IJSG_NSA_ILi32EEEEEESJ_SK_SJ_SK_NS1E_6fusion15FusionCallbacksIS1I_NS1L_13LinCombEltActINS1E_6thread4GELUESJ_fSJ_fLNS_15FloatRoundStyleE2EEESI_S1K_JEEES10_NS11_INS12_ILi1ELi4ELi3EEES15_NST_INS5_IJS16_S1J_EEENS5_IJS1J_SC_EEEEEEENS4_39AutoVectorizingCopyWithAssumedAlignmentILi128EEENS4_14SM90_TMA_STOREES1X_S1Z_NS4_9Copy_AtomIJNS4_17SM90_U32x4_STSM_NENS_6half_tEEEEvEEEvvEEEEvNT_6ParamsE)
        /*0020*/ 	.word	0x00000000
.L_19:


//--------------------- .nv.compat                --------------------------
	.section	.nv.compat,"",@"SHT_CUDA_COMPAT_INFO"
	.align	4
        /*0000*/ 	.byte	0x02, 0x09, 0x01, 0x00, 0x02, 0x02, 0x04, 0x00, 0x02, 0x05, 0x05, 0x00, 0x03, 0x07, 0x01, 0x01
        /*0010*/ 	.byte	0x02, 0x03, 0x01, 0x00, 0x02, 0x06, 0x01, 0x00, 0x04, 0x0b, 0x08, 0x00, 0x00, 0x00, 0x00, 0x00
        /*0020*/ 	.byte	0x00, 0x00, 0x00, 0x00


//--------------------- .nv.info._ZN7cutlass13device_kernelINS_4gemm6kernel13GemmUniversalIN4cute5tupleIJiiiiEEENS1_10collective13CollectiveMmaINS1_37MainloopSm90TmaGmmaWarpSpecializedFP8ILi17ENS5_IJNS4_1CILi2EEENSA_ILi1EEESC_EEENS1_35KernelTmaWarpSpecializedCooperativeEEENS5_IJNSA_ILi128EEENSA_ILi64EEESH_EEENS_12float_e4m3_tENS5_IJlSC_lEEESJ_SK_NS4_8TiledMMAINS4_8MMA_AtomIJNS4_4SM904GMMA30MMA_64x64x32_F32E4M3E4M3_SS_TNILNSO_7ScaleInE1ELSQ_1EEEEEENS4_6LayoutISD_NS5_IJSC_NSA_ILi0EEESU_EEEEENS5_IJNS4_10UnderscoreESX_SX_EEEEENS4_13SM90_TMA_LOADENS4_14ComposedLayoutINS4_7SwizzleILi2ELi4ELi3EEENS4_18smem_ptr_flag_bitsILi8EEENST_INS5_IJNSA_ILi8EEESH_EEENS5_IJSH_SC_EEEEEEEvNS4_8identityENS4_23SM90_TMA_LOAD_MULTICASTES1A_vS1B_EENS_8epilogue10collective18CollectiveEpilogueINS1E_22Sm90TmaWarpSpecializedILi2ELi2ELi16ELb0ELb0EEEJSI_NS5_IJSG_NSA_ILi32EEEEEESJ_SK_SJ_SK_NS1E_6fusion15FusionCallbacksIS1I_NS1L_13LinCombEltActINS1E_6thread4GELUESJ_fSJ_fLNS_15FloatRoundStyleE2EEESI_S1K_JEEES10_NS11_INS12_ILi1ELi4ELi3EEES15_NST_INS5_IJS16_S1J_EEENS5_IJS1J_SC_EEEEEEENS4_39AutoVectorizingCopyWithAssumedAlignmentILi128EEENS4_14SM90_TMA_STOREES1X_S1Z_NS4_9Copy_AtomIJNS4_17SM90_U32x4_STSM_NENS_6half_tEEEEvEEEvvEEEEvNT_6ParamsE --------------------------
	.section	.nv.info._ZN7cutlass13device_kernelINS_4gemm6kernel13GemmUniversalIN4cute5tupleIJiiiiEEENS1_10collective13CollectiveMmaINS1_37MainloopSm90TmaGmmaWarpSpecializedFP8ILi17ENS5_IJNS4_1CILi2EEENSA_ILi1EEESC_EEENS1_35KernelTmaWarpSpecializedCooperativeEEENS5_IJNSA_ILi128EEENSA_ILi64EEESH_EEENS_12float_e4m3_tENS5_IJlSC_lEEESJ_SK_NS4_8TiledMMAINS4_8MMA_AtomIJNS4_4SM904GMMA30MMA_64x64x32_F32E4M3E4M3_SS_TNILNSO_7ScaleInE1ELSQ_1EEEEEENS4_6LayoutISD_NS5_IJSC_NSA_ILi0EEESU_EEEEENS5_IJNS4_10UnderscoreESX_SX_EEEEENS4_13SM90_TMA_LOADENS4_14ComposedLayoutINS4_7SwizzleILi2ELi4ELi3EEENS4_18smem_ptr_flag_bitsILi8EEENST_INS5_IJNSA_ILi8EEESH_EEENS5_IJSH_SC_EEEEEEEvNS4_8identityENS4_23SM90_TMA_LOAD_MULTICASTES1A_vS1B_EENS_8epilogue10collective18CollectiveEpilogueINS1E_22Sm90TmaWarpSpecializedILi2ELi2ELi16ELb0ELb0EEEJSI_NS5_IJSG_NSA_ILi32EEEEEESJ_SK_SJ_SK_NS1E_6fusion15FusionCallbacksIS1I_NS1L_13LinCombEltActINS1E_6thread4GELUESJ_fSJ_fLNS_15FloatRoundStyleE2EEESI_S1K_JEEES10_NS11_INS12_ILi1ELi4ELi3EEES15_NST_INS5_IJS16_S1J_EEENS5_IJS1J_SC_EEEEEEENS4_39AutoVectorizingCopyWithAssumedAlignmentILi128EEENS4_14SM90_TMA_STOREES1X_S1Z_NS4_9Copy_AtomIJNS4_17SM90_U32x4_STSM_NENS_6half_tEEEEvEEEvvEEEEvNT_6ParamsE,"",@"SHT_CUDA_INFO"
	.sectionflags	@""
	.align	4


	//----- nvinfo : EIATTR_CUDA_API_VERSION
	.align		4
        /*0000*/ 	.byte	0x04, 0x37
        /*0002*/ 	.short	(.L_21 - .L_20)
.L_20:
        /*0004*/ 	.word	0x00000082


	//----- nvinfo : EIATTR_KPARAM_INFO
	.align		4
.L_21:
        /*0008*/ 	.byte	0x04, 0x17
        /*000a*/ 	.short	(.L_23 - .L_22)
.L_22:
        /*000c*/ 	.word	0x00000000
        /*0010*/ 	.short	0x0000
        /*0012*/ 	.short	0x0070
        /*0014*/ 	.byte	0x00, 0xf0, 0x01, 0x1c


	//----- nvinfo : EIATTR_SPARSE_MMA_MASK
	.align		4
.L_23:
        /*0018*/ 	.byte	0x03, 0x50
        /*001a*/ 	.short	0x0000


	//----- nvinfo : EIATTR_MAXREG_COUNT
	.align		4
        /*001c*/ 	.byte	0x03, 0x1b
        /*001e*/ 	.short	0x00a8


	//----- nvinfo : EIATTR_NUM_BARRIERS
	.align		4
        /*0020*/ 	.byte	0x02, 0x4c
        /*0022*/ 	.byte	0x02
	.zero		1


	//----- nvinfo : EIATTR_EXTERNS
	.align		4
        /*0024*/ 	.byte	0x04, 0x0f
        /*0026*/ 	.short	(.L_25 - .L_24)


	//   ....[0]....
	.align		4
.L_24:
        /*0028*/ 	.word	index@(__assertfail)


	//----- nvinfo : EIATTR_MERCURY_ISA_VERSION
	.align		4
.L_25:
        /*002c*/ 	.byte	0x03, 0x5f
        /*002e*/ 	.short	0x0101


	//----- nvinfo : EIATTR_INT_WARP_WIDE_INSTR_OFFSETS
	.align		4
        /*0030*/ 	.byte	0x04, 0x31
        /*0032*/ 	.short	(.L_27 - .L_26)


	//   ....[0]....
.L_26:
        /*0034*/ 	.word	0x00000bb0


	//   ....[1]....
        /*0038*/ 	.word	0x00000bc0


	//   ....[2]....
        /*003c*/ 	.word	0x00000cd0


	//----- nvinfo : EIATTR_COOP_GROUP_MASK_REGIDS
	.align		4
.L_27:
        /*0040*/ 	.byte	0x04, 0x29
        /*0042*/ 	.short	(.L_29 - .L_28)


	//   ....[0]....
.L_28:
        /*0044*/ 	.word	0xffffffff


	//   ....[1]....
        /*0048*/ 	.word	0xffffffff


	//   ....[2]....
        /*004c*/ 	.word	0xffffffff


	//   ....[3]....
        /*0050*/ 	.word	0xffffffff


	//   ....[4]....
        /*0054*/ 	.word	0xffffffff


	//   ....[5]....
        /*0058*/ 	.word	0xffffffff


	//   ....[6]....
        /*005c*/ 	.word	0xffffffff


	//----- nvinfo : EIATTR_COOP_GROUP_INSTR_OFFSETS
	.align		4
.L_29:
        /*0060*/ 	.byte	0x04, 0x28
        /*0062*/ 	.short	(.L_31 - .L_30)


	//   ....[0]....
.L_30:
        /*0064*/ 	.word	0x00000070


	//   ....[1]....
        /*0068*/ 	.word	0x00000080


	//   ....[2]....
        /*006c*/ 	.word	0x00000440


	//   ....[3]....
        /*0070*/ 	.word	0x000007e0


	//   ....[4]....
        /*0074*/ 	.word	0x00000a00


	//   ....[5]....
        /*0078*/ 	.word	0x00000e10


	//   ....[6]....
        /*007c*/ 	.word	0x00001980


	//----- nvinfo : EIATTR_REG_RECONFIG
	.align		4
.L_31:
        /*0080*/ 	.byte	0x01, 0x54
	.zero		2


	//----- nvinfo : EIATTR_SYSCALL_OFFSETS
	.align		4
        /*0084*/ 	.byte	0x04, 0x46
        /*0086*/ 	.short	(.L_33 - .L_32)


	//   ....[0]....
.L_32:
        /*0088*/ 	.word	0x00002e40


	//   ....[1]....
        /*008c*/ 	.word	0x00002f80


	//----- nvinfo : EIATTR_MBARRIER_INSTR_OFFSETS
	.align		4
.L_33:
        /*0090*/ 	.byte	0x04, 0x39
        /*0092*/ 	.short	(.L_35 - .L_34)


	//   ....[0]....
.L_34:
        /*0094*/ 	.word	0x00000560
        /*0098*/ 	.word	0x000000ff
        /*009c*/ 	.word	0x00000000
        /*00a0*/ 	.short	0x0100
        /*00a2*/ 	.byte	0x08
	.zero		1


	//   ....[1]....
        /*00a4*/ 	.word	0x00000570
        /*00a8*/ 	.word	0x000000ff
        /*00ac*/ 	.word	0x00000088
        /*00b0*/ 	.short	0x0100
        /*00b2*/ 	.byte	0x08
	.zero		1


	//   ....[2]....
        /*00b4*/ 	.word	0x00000580
        /*00b8*/ 	.word	0x000000ff
        /*00bc*/ 	.word	0x00000008
        /*00c0*/ 	.short	0x0100
        /*00c2*/ 	.byte	0x08
	.zero		1


	//   ....[3]....
        /*00c4*/ 	.word	0x00000590
        /*00c8*/ 	.word	0x000000ff
        /*00cc*/ 	.word	0x00000090
        /*00d0*/ 	.short	0x0100
        /*00d2*/ 	.byte	0x08
	.zero		1


	//   ....[4]....
        /*00d4*/ 	.word	0x000005a0
        /*00d8*/ 	.word	0x000000ff
        /*00dc*/ 	.word	0x00000010
        /*00e0*/ 	.short	0x0100
        /*00e2*/ 	.byte	0x08
	.zero		1


	//   ....[5]....
        /*00e4*/ 	.word	0x000005b0
        /*00e8*/ 	.word	0x000000ff
        /*00ec*/ 	.word	0x00000098
        /*00f0*/ 	.short	0x0100
        /*00f2*/ 	.byte	0x08
	.zero		1


	//   ....[6]....
        /*00f4*/ 	.word	0x000005c0
        /*00f8*/ 	.word	0x000000ff
        /*00fc*/ 	.word	0x00000018
        /*0100*/ 	.short	0x0100
        /*0102*/ 	.byte	0x08
	.zero		1


	//   ....[7]....
        /*0104*/ 	.word	0x000005d0
        /*0108*/ 	.word	0x000000ff
        /*010c*/ 	.word	0x000000a0
        /*0110*/ 	.short	0x0100
        /*0112*/ 	.byte	0x08
	.zero		1


	//   ....[8]....
        /*0114*/ 	.word	0x000005e0
        /*0118*/ 	.word	0x000000ff
        /*011c*/ 	.word	0x00000020
        /*0120*/ 	.short	0x0100
        /*0122*/ 	.byte	0x08
	.zero		1


	//   ....[9]....
        /*0124*/ 	.word	0x000005f0
        /*0128*/ 	.word	0x000000ff
        /*012c*/ 	.word	0x000000a8
        /*0130*/ 	.short	0x0100
        /*0132*/ 	.byte	0x08
	.zero		1


	//   ....[10]....
        /*0134*/ 	.word	0x00000600
        /*0138*/ 	.word	0x000000ff
        /*013c*/ 	.word	0x00000028
        /*0140*/ 	.short	0x0100
        /*0142*/ 	.byte	0x08
	.zero		1


	//   ....[11]....
        /*0144*/ 	.word	0x00000610
        /*0148*/ 	.word	0x000000ff
        /*014c*/ 	.word	0x000000b0
        /*0150*/ 	.short	0x0100
        /*0152*/ 	.byte	0x08
	.zero		1


	//   ....[12]....
        /*0154*/ 	.word	0x00000620
        /*0158*/ 	.word	0x000000ff
        /*015c*/ 	.word	0x00000030
        /*0160*/ 	.short	0x0100
        /*0162*/ 	.byte	0x08
	.zero		1


	//   ....[13]....
        /*0164*/ 	.word	0x00000630
        /*0168*/ 	.word	0x000000ff
        /*016c*/ 	.word	0x000000b8
        /*0170*/ 	.short	0x0100
        /*0172*/ 	.byte	0x08
	.zero		1


	//   ....[14]....
        /*0174*/ 	.word	0x00000640
        /*0178*/ 	.word	0x000000ff
        /*017c*/ 	.word	0x00000038
        /*0180*/ 	.short	0x0100
        /*0182*/ 	.byte	0x08
	.zero		1


	//   ....[15]....
        /*0184*/ 	.word	0x00000650
        /*0188*/ 	.word	0x000000ff
        /*018c*/ 	.word	0x000000c0
        /*0190*/ 	.short	0x0100
        /*0192*/ 	.byte	0x08
	.zero		1


	//   ....[16]....
        /*0194*/ 	.word	0x00000660
        /*0198*/ 	.word	0x000000ff
        /*019c*/ 	.word	0x00000040
        /*01a0*/ 	.short	0x0100
        /*01a2*/ 	.byte	0x08
	.zero		1


	//   ....[17]....
        /*01a4*/ 	.word	0x00000670
        /*01a8*/ 	.word	0x000000ff
        /*01ac*/ 	.word	0x000000c8
        /*01b0*/ 	.short	0x0100
        /*01b2*/ 	.byte	0x08
	.zero		1


	//   ....[18]....
        /*01b4*/ 	.word	0x00000680
        /*01b8*/ 	.word	0x000000ff
        /*01bc*/ 	.word	0x00000048
        /*01c0*/ 	.short	0x0100
        /*01c2*/ 	.byte	0x08
	.zero		1


	//   ....[19]....
        /*01c4*/ 	.word	0x00000690
        /*01c8*/ 	.word	0x000000ff
        /*01cc*/ 	.word	0x000000d0
        /*01d0*/ 	.short	0x0100
        /*01d2*/ 	.byte	0x08
	.zero		1


	//   ....[20]....
        /*01d4*/ 	.word	0x000006a0
        /*01d8*/ 	.word	0x000000ff
        /*01dc*/ 	.word	0x00000050
        /*01e0*/ 	.short	0x0100
        /*01e2*/ 	.byte	0x08
	.zero		1


	//   ....[21]....
        /*01e4*/ 	.word	0x000006b0
        /*01e8*/ 	.word	0x000000ff
        /*01ec*/ 	.word	0x000000d8
        /*01f0*/ 	.short	0x0100
        /*01f2*/ 	.byte	0x08
	.zero		1


	//   ....[22]....
        /*01f4*/ 	.word	0x000006c0
        /*01f8*/ 	.word	0x000000ff
        /*01fc*/ 	.word	0x00000058
        /*0200*/ 	.short	0x0100
        /*0202*/ 	.byte	0x08
	.zero		1


	//   ....[23]....
        /*0204*/ 	.word	0x000006d0
        /*0208*/ 	.word	0x000000ff
        /*020c*/ 	.word	0x000000e0
        /*0210*/ 	.short	0x0100
        /*0212*/ 	.byte	0x08
	.zero		1


	//   ....[24]....
        /*0214*/ 	.word	0x000006e0
        /*0218*/ 	.word	0x000000ff
        /*021c*/ 	.word	0x00000060
        /*0220*/ 	.short	0x0100
        /*0222*/ 	.byte	0x08
	.zero		1


	//   ....[25]....
        /*0224*/ 	.word	0x000006f0
        /*0228*/ 	.word	0x000000ff
        /*022c*/ 	.word	0x000000e8
        /*0230*/ 	.short	0x0100
        /*0232*/ 	.byte	0x08
	.zero		1


	//   ....[26]....
        /*0234*/ 	.word	0x00000700
        /*0238*/ 	.word	0x000000ff
        /*023c*/ 	.word	0x00000068
        /*0240*/ 	.short	0x0100
        /*0242*/ 	.byte	0x08
	.zero		1


	//   ....[27]....
        /*0244*/ 	.word	0x00000710
        /*0248*/ 	.word	0x000000ff
        /*024c*/ 	.word	0x000000f0
        /*0250*/ 	.short	0x0100
        /*0252*/ 	.byte	0x08
	.zero		1


	//   ....[28]....
        /*0254*/ 	.word	0x00000720
        /*0258*/ 	.word	0x000000ff
        /*025c*/ 	.word	0x00000070
        /*0260*/ 	.short	0x0100
        /*0262*/ 	.byte	0x08
	.zero		1


	//   ....[29]....
        /*0264*/ 	.word	0x00000730
        /*0268*/ 	.word	0x000000ff
        /*026c*/ 	.word	0x000000f8
        /*0270*/ 	.short	0x0100
        /*0272*/ 	.byte	0x08
	.zero		1


	//   ....[30]....
        /*0274*/ 	.word	0x00000740
        /*0278*/ 	.word	0x000000ff
        /*027c*/ 	.word	0x00000078
        /*0280*/ 	.short	0x0100
        /*0282*/ 	.byte	0x08
	.zero		1


	//   ....[31]....
        /*0284*/ 	.word	0x00000750
        /*0288*/ 	.word	0x000000ff
        /*028c*/ 	.word	0x00000100
        /*0290*/ 	.short	0x0100
        /*0292*/ 	.byte	0x08
	.zero		1


	//   ....[32]....
        /*0294*/ 	.word	0x00000760
        /*0298*/ 	.word	0x000000ff
        /*029c*/ 	.word	0x00000080
        /*02a0*/ 	.short	0x0100
        /*02a2*/ 	.byte	0x08
	.zero		1


	//   ....[33]....
        /*02a4*/ 	.word	0x00000770
        /*02a8*/ 	.word	0x000000ff
        /*02ac*/ 	.word	0x00000108
        /*02b0*/ 	.short	0x0100
        /*02b2*/ 	.byte	0x08
	.zero		1


	//   ....[34]....
        /*02b4*/ 	.word	0x000009a0
        /*02b8*/ 	.word	0x000000ff
        /*02bc*/ 	.word	0x00000110
        /*02c0*/ 	.short	0x0100
        /*02c2*/ 	.byte	0x08
	.zero		1


	//   ....[35]....
        /*02c4*/ 	.word	0x000009b0
        /*02c8*/ 	.word	0x000000ff
        /*02cc*/ 	.word	0x00000120
        /*02d0*/ 	.short	0x0100
        /*02d2*/ 	.byte	0x08
	.zero		1


	//   ....[36]....
        /*02d4*/ 	.word	0x000009c0
        /*02d8*/ 	.word	0x000000ff
        /*02dc*/ 	.word	0x00000118
        /*02e0*/ 	.short	0x0100
        /*02e2*/ 	.byte	0x08
	.zero		1


	//   ....[37]....
        /*02e4*/ 	.word	0x000009d0
        /*02e8*/ 	.word	0x000000ff
        /*02ec*/ 	.word	0x00000128
        /*02f0*/ 	.short	0x0100
        /*02f2*/ 	.byte	0x08
	.zero		1


	//   ....[38]....
        /*02f4*/ 	.word	0x00000d40
        /*02f8*/ 	.word	0x000000ff
        /*02fc*/ 	.word	0x00000130
        /*0300*/ 	.short	0x0100
        /*0302*/ 	.byte	0x06
	.zero		1


	//   ....[39]....
        /*0304*/ 	.word	0x00000dc0
        /*0308*/ 	.word	0x000000ff
        /*030c*/ 	.word	0x00000138
        /*0310*/ 	.short	0x0100
        /*0312*/ 	.byte	0x06
	.zero		1


	//   ....[40]....
        /*0314*/ 	.word	0x00001c90
        /*0318*/ 	.word	0x000000ff
        /*031c*/ 	.word	0x00000000
        /*0320*/ 	.short	0x010a
        /*0322*/ 	.byte	0x05
	.zero		1


	//   ....[41]....
        /*0324*/ 	.word	0x00001cd0
        /*0328*/ 	.word	0x000000ff
        /*032c*/ 	.word	0x00000000
        /*0330*/ 	.short	0x010a
        /*0332*/ 	.byte	0x05
	.zero		1


	//   ....[42]....
        /*0334*/ 	.word	0x00002300
        /*0338*/ 	.word	0x000000ff
        /*033c*/ 	.word	0x00000000
        /*0340*/ 	.short	0x010a
        /*0342*/ 	.byte	0x08
	.zero		1


	//   ....[43]....
        /*0344*/ 	.word	0x00002340
        /*0348*/ 	.word	0x000000ff
        /*034c*/ 	.word	0x00000000
        /*0350*/ 	.short	0x010a
        /*0352*/ 	.byte	0x08
	.zero		1


	//   ....[44]....
        /*0354*/ 	.word	0x00002780
        /*0358*/ 	.word	0x00000005
        /*035c*/ 	.word	0x00000000
        /*0360*/ 	.short	0x0101
        /*0362*/ 	.byte	0x3f
	.zero		1


	//   ....[45]....
        /*0364*/ 	.word	0x00002c00
        /*0368*/ 	.word	0x00000000
        /*036c*/ 	.word	0x00000000
        /*0370*/ 	.short	0x0101
        /*0372*/ 	.byte	0x3f
	.zero		1


	//   ....[46]....
        /*0374*/ 	.word	0x00003420
        /*0378*/ 	.word	0x0000000d
        /*037c*/ 	.word	0x00000110
        /*0380*/ 	.short	0x010a
        /*0382*/ 	.byte	0x3f
	.zero		1


	//   ....[47]....
        /*0384*/ 	.word	0x000036a0
        /*0388*/ 	.word	0x00000006
        /*038c*/ 	.word	0x00000000
        /*0390*/ 	.short	0x0101
        /*0392*/ 	.byte	0x3f
	.zero		1


	//   ....[48]....
        /*0394*/ 	.word	0x00005700
        /*0398*/ 	.word	0x00000019
        /*039c*/ 	.word	0x00000110
        /*03a0*/ 	.short	0x010a
        /*03a2*/ 	.byte	0x3f
	.zero		1


	//   ....[49]....
        /*03a4*/ 	.word	0x00005930
        /*03a8*/ 	.word	0x0000000e
        /*03ac*/ 	.word	0x00000000
        /*03b0*/ 	.short	0x0101
        /*03b2*/ 	.byte	0x3f
	.zero		1


	//   ....[50]....
        /*03b4*/ 	.word	0x000084f0
        /*03b8*/ 	.word	0x000000ff
        /*03bc*/ 	.word	0x00000138
        /*03c0*/ 	.short	0x010a
        /*03c2*/ 	.byte	0x04
	.zero		1


	//   ....[51]....
        /*03c4*/ 	.word	0x00008900
        /*03c8*/ 	.word	0x000000ff
        /*03cc*/ 	.word	0x00000120
        /*03d0*/ 	.short	0x010a
        /*03d2*/ 	.byte	0x05
	.zero		1


	//   ....[52]....
        /*03d4*/ 	.word	0x000089f0
        /*03d8*/ 	.word	0x000000ff
        /*03dc*/ 	.word	0x00000110
        /*03e0*/ 	.short	0x010b
        /*03e2*/ 	.byte	0x05
	.zero		1


	//   ....[53]....
        /*03e4*/ 	.word	0x00008a50
        /*03e8*/ 	.word	0x000000ff
        /*03ec*/ 	.word	0x00000000
        /*03f0*/ 	.short	0x0101
        /*03f2*/ 	.byte	0x04
	.zero		1


	//   ....[54]....
        /*03f4*/ 	.word	0x00008a80
        /*03f8*/ 	.word	0x000000ff
        /*03fc*/ 	.word	0x00000128
        /*0400*/ 	.short	0x010a
        /*0402*/ 	.byte	0x05
	.zero		1


	//   ....[55]....
        /*0404*/ 	.word	0x00008b90
        /*0408*/ 	.word	0x000000ff
        /*040c*/ 	.word	0x00000118
        /*0410*/ 	.short	0x010b
        /*0412*/ 	.byte	0x05
	.zero		1


	//   ....[56]....
        /*0414*/ 	.word	0x00008c80
        /*0418*/ 	.word	0x000000ff
        /*041c*/ 	.word	0x00000000
        /*0420*/ 	.short	0x0101
        /*0422*/ 	.byte	0x04
	.zero		1


	//   ....[57]....
        /*0424*/ 	.word	0x000092d0
        /*0428*/ 	.word	0x00000003
        /*042c*/ 	.word	0x00000120
        /*0430*/ 	.short	0x010a
        /*0432*/ 	.byte	0x3f
	.zero		1


	//   ....[58]....
        /*0434*/ 	.word	0x00009320
        /*0438*/ 	.word	0x00000003
        /*043c*/ 	.word	0x00000128
        /*0440*/ 	.short	0x010a
        /*0442*/ 	.byte	0x3f
	.zero		1


	//   ....[59]....
        /*0444*/ 	.word	0x00009680
        /*0448*/ 	.word	0x0000000e
        /*044c*/ 	.word	0x00000088
        /*0450*/ 	.short	0x010a
        /*0452*/ 	.byte	0x3f
	.zero		1


	//   ....[60]....
        /*0454*/ 	.word	0x000099e0
        /*0458*/ 	.word	0x00000006
        /*045c*/ 	.word	0x00000138
        /*0460*/ 	.short	0x0101
        /*0462*/ 	.byte	0x3f
	.zero		1


	//   ....[61]....
        /*0464*/ 	.word	0x0000a140
        /*0468*/ 	.word	0x00000007
        /*046c*/ 	.word	0x00000000
        /*0470*/ 	.short	0x010a
        /*0472*/ 	.byte	0x3f
	.zero		1


	//   ....[62]....
        /*0474*/ 	.word	0x0000a1c0
        /*0478*/ 	.word	0x00000009
        /*047c*/ 	.word	0x00000000
        /*0480*/ 	.short	0x010a
        /*0482*/ 	.byte	0x3f
	.zero		1


	//   ....[63]....
        /*0484*/ 	.word	0x0000a250
        /*0488*/ 	.word	0x00000006
        /*048c*/ 	.word	0x00000000
        /*0490*/ 	.short	0x010a
        /*0492*/ 	.byte	0x3f
	.zero		1


	//   ....[64]....
        /*0494*/ 	.word	0x0000a2e0
        /*0498*/ 	.word	0x00000009
        /*049c*/ 	.word	0x00000000
        /*04a0*/ 	.short	0x010a
        /*04a2*/ 	.byte	0x3f
	.zero		1


	//   ....[65]....
        /*04a4*/ 	.word	0x0000a370
        /*04a8*/ 	.word	0x00000006
        /*04ac*/ 	.word	0x00000000
        /*04b0*/ 	.short	0x010a
        /*04b2*/ 	.byte	0x3f
	.zero		1


	//   ....[66]....
        /*04b4*/ 	.word	0x0000a400
        /*04b8*/ 	.word	0x00000009
        /*04bc*/ 	.word	0x00000000
        /*04c0*/ 	.short	0x010a
        /*04c2*/ 	.byte	0x3f
	.zero		1


	//   ....[67]....
        /*04c4*/ 	.word	0x0000a490
        /*04c8*/ 	.word	0x00000006
        /*04cc*/ 	.word	0x00000000
        /*04d0*/ 	.short	0x010a
        /*04d2*/ 	.byte	0x3f
	.zero		1


	//   ....[68]....
        /*04d4*/ 	.word	0x0000a520
        /*04d8*/ 	.word	0x00000009
        /*04dc*/ 	.word	0x00000000
        /*04e0*/ 	.short	0x010a
        /*04e2*/ 	.byte	0x3f
	.zero		1


	//   ....[69]....
        /*04e4*/ 	.word	0x0000a5b0
        /*04e8*/ 	.word	0x00000006
        /*04ec*/ 	.word	0x00000000
        /*04f0*/ 	.short	0x010a
        /*04f2*/ 	.byte	0x3f
	.zero		1


	//   ....[70]....
        /*04f4*/ 	.word	0x0000a640
        /*04f8*/ 	.word	0x00000009
        /*04fc*/ 	.word	0x00000000
        /*0500*/ 	.short	0x010a
        /*0502*/ 	.byte	0x3f
	.zero		1


	//   ....[71]....
        /*0504*/ 	.word	0x0000a6d0
        /*0508*/ 	.word	0x00000006
        /*050c*/ 	.word	0x00000000
        /*0510*/ 	.short	0x010a
        /*0512*/ 	.byte	0x3f
	.zero		1


	//   ....[72]....
        /*0514*/ 	.word	0x0000a760
        /*0518*/ 	.word	0x00000009
        /*051c*/ 	.word	0x00000000
        /*0520*/ 	.short	0x010a
        /*0522*/ 	.byte	0x3f
	.zero		1


	//   ....[73]....
        /*0524*/ 	.word	0x0000a7f0
        /*0528*/ 	.word	0x00000006
        /*052c*/ 	.word	0x00000000
        /*0530*/ 	.short	0x010a
        /*0532*/ 	.byte	0x3f
	.zero		1


	//   ....[74]....
        /*0534*/ 	.word	0x0000a880
        /*0538*/ 	.word	0x00000009
        /*053c*/ 	.word	0x00000000
        /*0540*/ 	.short	0x010a
        /*0542*/ 	.byte	0x3f
	.zero		1


	//   ....[75]....
        /*0544*/ 	.word	0x0000a910
        /*0548*/ 	.word	0x00000006
        /*054c*/ 	.word	0x00000000
        /*0550*/ 	.short	0x010a
        /*0552*/ 	.byte	0x3f
	.zero		1


	//   ....[76]....
        /*0554*/ 	.word	0x0000a9a0
        /*0558*/ 	.word	0x00000009
        /*055c*/ 	.word	0x00000000
        /*0560*/ 	.short	0x010a
        /*0562*/ 	.byte	0x3f
	.zero		1


	//   ....[77]....
        /*0564*/ 	.word	0x0000aa30
        /*0568*/ 	.word	0x00000003
        /*056c*/ 	.word	0x00000000
        /*0570*/ 	.short	0x010a
        /*0572*/ 	.byte	0x3f
	.zero		1


	//   ....[78]....
        /*0574*/ 	.word	0x0000aaa0
        /*0578*/ 	.word	0x00000005
        /*057c*/ 	.word	0x00000000
        /*0580*/ 	.short	0x010a
        /*0582*/ 	.byte	0x3f
	.zero		1


	//   ....[79]....
        /*0584*/ 	.word	0x0000ab00
        /*0588*/ 	.word	0x00000006
        /*058c*/ 	.word	0x00000000
        /*0590*/ 	.short	0x010a
        /*0592*/ 	.byte	0x3f
	.zero		1


	//   ....[80]....
        /*0594*/ 	.word	0x0000ab50
        /*0598*/ 	.word	0x0000000d
        /*059c*/ 	.word	0x00000110
        /*05a0*/ 	.short	0x010a
        /*05a2*/ 	.byte	0x3f
	.zero		1


	//   ....[81]....
        /*05a4*/ 	.word	0x0000aba0
        /*05a8*/ 	.word	0x00000019
        /*05ac*/ 	.word	0x00000110
        /*05b0*/ 	.short	0x010a
        /*05b2*/ 	.byte	0x3f
	.zero		1


	//   ....[82]....
        /*05b4*/ 	.word	0x0000ac00
        /*05b8*/ 	.word	0x00000004
        /*05bc*/ 	.word	0x00000138
        /*05c0*/ 	.short	0x010a
        /*05c2*/ 	.byte	0x3f
	.zero		1


	//   ....[83]....
        /*05c4*/ 	.word	0x0000ac60
        /*05c8*/ 	.word	0x00000005
        /*05cc*/ 	.word	0x00000120
        /*05d0*/ 	.short	0x010a
        /*05d2*/ 	.byte	0x3f
	.zero		1


	//   ....[84]....
        /*05d4*/ 	.word	0x0000acc0
        /*05d8*/ 	.word	0x00000005
        /*05dc*/ 	.word	0x00000128
        /*05e0*/ 	.short	0x010a
        /*05e2*/ 	.byte	0x3f
	.zero		1


	//   ....[85]....
        /*05e4*/ 	.word	0x0000ad10
        /*05e8*/ 	.word	0x00000003
        /*05ec*/ 	.word	0x00000120
        /*05f0*/ 	.short	0x010a
        /*05f2*/ 	.byte	0x3f
	.zero		1


	//   ....[86]....
        /*05f4*/ 	.word	0x0000ade0
        /*05f8*/ 	.word	0x0000000e
        /*05fc*/ 	.word	0x00000088
        /*0600*/ 	.short	0x010a
        /*0602*/ 	.byte	0x3f
	.zero		1


	//   ....[87]....
        /*0604*/ 	.word	0x0000aeb0
        /*0608*/ 	.word	0x00000007
        /*060c*/ 	.word	0x00000000
        /*0610*/ 	.short	0x010a
        /*0612*/ 	.byte	0x3f
	.zero		1


	//   ....[88]....
        /*0614*/ 	.word	0x0000af00
        /*0618*/ 	.word	0x00000009
        /*061c*/ 	.word	0x00000000
        /*0620*/ 	.short	0x010a
        /*0622*/ 	.byte	0x3f
	.zero		1


	//   ....[89]....
        /*0624*/ 	.word	0x0000af50
        /*0628*/ 	.word	0x00000006
        /*062c*/ 	.word	0x00000000
        /*0630*/ 	.short	0x010a
        /*0632*/ 	.byte	0x3f
	.zero		1


	//   ....[90]....
        /*0634*/ 	.word	0x0000afa0
        /*0638*/ 	.word	0x00000009
        /*063c*/ 	.word	0x00000000
        /*0640*/ 	.short	0x010a
        /*0642*/ 	.byte	0x3f
	.zero		1


	//   ....[91]....
        /*0644*/ 	.word	0x0000aff0
        /*0648*/ 	.word	0x00000006
        /*064c*/ 	.word	0x00000000
        /*0650*/ 	.short	0x010a
        /*0652*/ 	.byte	0x3f
	.zero		1


	//   ....[92]....
        /*0654*/ 	.word	0x0000b040
        /*0658*/ 	.word	0x00000009
        /*065c*/ 	.word	0x00000000
        /*0660*/ 	.short	0x010a
        /*0662*/ 	.byte	0x3f
	.zero		1


	//   ....[93]....
        /*0664*/ 	.word	0x0000b090
        /*0668*/ 	.word	0x00000006
        /*066c*/ 	.word	0x00000000
        /*0670*/ 	.short	0x010a
        /*0672*/ 	.byte	0x3f
	.zero		1


	//   ....[94]....
        /*0674*/ 	.word	0x0000b0e0
        /*0678*/ 	.word	0x00000009
        /*067c*/ 	.word	0x00000000
        /*0680*/ 	.short	0x010a
        /*0682*/ 	.byte	0x3f
	.zero		1


	//   ....[95]....
        /*0684*/ 	.word	0x0000b130
        /*0688*/ 	.word	0x00000006
        /*068c*/ 	.word	0x00000000
        /*0690*/ 	.short	0x010a
        /*0692*/ 	.byte	0x3f
	.zero		1


	//   ....[96]....
        /*0694*/ 	.word	0x0000b180
        /*0698*/ 	.word	0x00000009
        /*069c*/ 	.word	0x00000000
        /*06a0*/ 	.short	0x010a
        /*06a2*/ 	.byte	0x3f
	.zero		1


	//   ....[97]....
        /*06a4*/ 	.word	0x0000b1d0
        /*06a8*/ 	.word	0x00000006
        /*06ac*/ 	.word	0x00000000
        /*06b0*/ 	.short	0x010a
        /*06b2*/ 	.byte	0x3f
	.zero		1


	//   ....[98]....
        /*06b4*/ 	.word	0x0000b220
        /*06b8*/ 	.word	0x00000009
        /*06bc*/ 	.word	0x00000000
        /*06c0*/ 	.short	0x010a
        /*06c2*/ 	.byte	0x3f
	.zero		1


	//   ....[99]....
        /*06c4*/ 	.word	0x0000b270
        /*06c8*/ 	.word	0x00000006
        /*06cc*/ 	.word	0x00000000
        /*06d0*/ 	.short	0x010a
        /*06d2*/ 	.byte	0x3f
	.zero		1


	//   ....[100]....
        /*06d4*/ 	.word	0x0000b2c0
        /*06d8*/ 	.word	0x00000009
        /*06dc*/ 	.word	0x00000000
        /*06e0*/ 	.short	0x010a
        /*06e2*/ 	.byte	0x3f
	.zero		1


	//   ....[101]....
        /*06e4*/ 	.word	0x0000b310
        /*06e8*/ 	.word	0x00000006
        /*06ec*/ 	.word	0x00000000
        /*06f0*/ 	.short	0x010a
        /*06f2*/ 	.byte	0x3f
	.zero		1


	//   ....[102]....
        /*06f4*/ 	.word	0x0000b360
        /*06f8*/ 	.word	0x00000009
        /*06fc*/ 	.word	0x00000000
        /*0700*/ 	.short	0x010a
        /*0702*/ 	.byte	0x3f
	.zero		1


	//----- nvinfo : EIATTR_NUM_MBARRIERS
	.align		4
.L_35:
        /*0704*/ 	.byte	0x03, 0x38
        /*0706*/ 	.short	0x0028


	//----- nvinfo : EIATTR_EXIT_INSTR_OFFSETS
	.align		4
        /*0708*/ 	.byte	0x04, 0x1c
        /*070a*/ 	.short	(.L_37 - .L_36)


	//   ....[0]....
.L_36:
        /*070c*/ 	.word	0x00000ff0


	//   ....[1]....
        /*0710*/ 	.word	0x00001740


	//   ....[2]....
        /*0714*/ 	.word	0x00007ef0


	//   ....[3]....
        /*0718*/ 	.word	0x00008450


	//   ....[4]....
        /*071c*/ 	.word	0x00008480


	//   ....[5]....
        /*0720*/ 	.word	0x00009370


	//   ....[6]....
        /*0724*/ 	.word	0x0000aa80


	//----- nvinfo : EIATTR_MAX_THREADS
	.align		4
.L_37:
        /*0728*/ 	.byte	0x04, 0x05
        /*072a*/ 	.short	(.L_39 - .L_38)
.L_38:
        /*072c*/ 	.word	0x00000180
        /*0730*/ 	.word	0x00000001
        /*0734*/ 	.word	0x00000001


	//----- nvinfo : EIATTR_CRS_STACK_SIZE
	.align		4
.L_39:
        /*0738*/ 	.byte	0x04, 0x1e
        /*073a*/ 	.short	(.L_41 - .L_40)
.L_40:
        /*073c*/ 	.word	0x00000000


	//----- nvinfo : EIATTR_CBANK_PARAM_SIZE
	.align		4
.L_41:
        /*0740*/ 	.byte	0x03, 0x19
        /*0742*/ 	.short	0x0770


	//----- nvinfo : EIATTR_PARAM_CBANK
	.align		4
        /*0744*/ 	.byte	0x04, 0x0a
        /*0746*/ 	.short	(.L_43 - .L_42)
	.align		4
.L_42:
        /*0748*/ 	.word	index@(.nv.constant0._ZN7cutlass13device_kernelINS_4gemm6kernel13GemmUniversalIN4cute5tupleIJiiiiEEENS1_10collective13CollectiveMmaINS1_37MainloopSm90TmaGmmaWarpSpecializedFP8ILi17ENS5_IJNS4_1CILi2EEENSA_ILi1EEESC_EEENS1_35KernelTmaWarpSpecializedCooperativeEEENS5_IJNSA_ILi128EEENSA_ILi64EEESH_EEENS_12float_e4m3_tENS5_IJlSC_lEEESJ_SK_NS4_8TiledMMAINS4_8MMA_AtomIJNS4_4SM904GMMA30MMA_64x64x32_F32E4M3E4M3_SS_TNILNSO_7ScaleInE1ELSQ_1EEEEEENS4_6LayoutISD_NS5_IJSC_NSA_ILi0EEESU_EEEEENS5_IJNS4_10UnderscoreESX_SX_EEEEENS4_13SM90_TMA_LOADENS4_14ComposedLayoutINS4_7SwizzleILi2ELi4ELi3EEENS4_18smem_ptr_flag_bitsILi8EEENST_INS5_IJNSA_ILi8EEESH_EEENS5_IJSH_SC_EEEEEEEvNS4_8identityENS4_23SM90_TMA_LOAD_MULTICASTES1A_vS1B_EENS_8epilogue10collective18CollectiveEpilogueINS1E_22Sm90TmaWarpSpecializedILi2ELi2ELi16ELb0ELb0EEEJSI_NS5_IJSG_NSA_ILi32EEEEEESJ_SK_SJ_SK_NS1E_6fusion15FusionCallbacksIS1I_NS1L_13LinCombEltActINS1E_6thread4GELUESJ_fSJ_fLNS_15FloatRoundStyleE2EEESI_S1K_JEEES10_NS11_INS12_ILi1ELi4ELi3EEES15_NST_INS5_IJS16_S1J_EEENS5_IJS1J_SC_EEEEEEENS4_39AutoVectorizingCopyWithAssumedAlignmentILi128EEENS4_14SM90_TMA_STOREES1X_S1Z_NS4_9Copy_AtomIJNS4_17SM90_U32x4_STSM_NENS_6half_tEEEEvEEEvvEEEEvNT_6ParamsE)
        /*074c*/ 	.short	0x0210
        /*074e*/ 	.short	0x0770


	//----- nvinfo : EIATTR_SW_WAR
	.align		4
.L_43:
        /*0750*/ 	.byte	0x04, 0x36
        /*0752*/ 	.short	(.L_45 - .L_44)
.L_44:
        /*0754*/ 	.word	0x00000008
.L_45:


//--------------------- .nv.callgraph             --------------------------
	.section	.nv.callgraph,"",@"SHT_CUDA_CALLGRAPH"
	.align	4
	.sectionentsize	8
	.align		4
        /*0000*/ 	.word	0x00000000
	.align		4
        /*0004*/ 	.word	0xffffffff
	.align		4
        /*0008*/ 	.word	index@(_ZN7cutlass13device_kernelINS_4gemm6kernel13GemmUniversalIN4cute5tupleIJiiiiEEENS1_10collective13CollectiveMmaINS1_37MainloopSm90TmaGmmaWarpSpecializedFP8ILi17ENS5_IJNS4_1CILi2EEENSA_ILi1EEESC_EEENS1_35KernelTmaWarpSpecializedCooperativeEEENS5_IJNSA_ILi128EEENSA_ILi64EEESH_EEENS_12float_e4m3_tENS5_IJlSC_lEEESJ_SK_NS4_8TiledMMAINS4_8MMA_AtomIJNS4_4SM904GMMA30MMA_64x64x32_F32E4M3E4M3_SS_TNILNSO_7ScaleInE1ELSQ_1EEEEEENS4_6LayoutISD_NS5_IJSC_NSA_ILi0EEESU_EEEEENS5_IJNS4_10UnderscoreESX_SX_EEEEENS4_13SM90_TMA_LOADENS4_14ComposedLayoutINS4_7SwizzleILi2ELi4ELi3EEENS4_18smem_ptr_flag_bitsILi8EEENST_INS5_IJNSA_ILi8EEESH_EEENS5_IJSH_SC_EEEEEEEvNS4_8identityENS4_23SM90_TMA_LOAD_MULTICASTES1A_vS1B_EENS_8epilogue10collective18CollectiveEpilogueINS1E_22Sm90TmaWarpSpecializedILi2ELi2ELi16ELb0ELb0EEEJSI_NS5_IJSG_NSA_ILi32EEEEEESJ_SK_SJ_SK_NS1E_6fusion15FusionCallbacksIS1I_NS1L_13LinCombEltActINS1E_6thread4GELUESJ_fSJ_fLNS_15FloatRoundStyleE2EEESI_S1K_JEEES10_NS11_INS12_ILi1ELi4ELi3EEES15_NST_INS5_IJS16_S1J_EEENS5_IJS1J_SC_EEEEEEENS4_39AutoVectorizingCopyWithAssumedAlignmentILi128EEENS4_14SM90_TMA_STOREES1X_S1Z_NS4_9Copy_AtomIJNS4_17SM90_U32x4_STSM_NENS_6half_tEEEEvEEEvvEEEEvNT_6ParamsE)
	.align		4
        /*000c*/ 	.word	index@(__assertfail)
	.align		4
        /*0010*/ 	.word	0x00000000
	.align		4
        /*0014*/ 	.word	0xfffffffe
	.align		4
        /*0018*/ 	.word	0x00000000
	.align		4
        /*001c*/ 	.word	0xfffffffd
	.align		4
        /*0020*/ 	.word	0x00000000
	.align		4
        /*0024*/ 	.word	0xfffffffc


//--------------------- .nv.constant4             --------------------------
	.section	.nv.constant4,"a",@progbits
	.align	8
	.align		8
.nv.constant4:
        /*0000*/ 	.dword	__assertfail
	.align		8
        /*0008*/ 	.dword	__unnamed_1
	.align		8
        /*0010*/ 	.dword	_ZN39_INTERNAL_330f65f0_4_k_cu_9c528436_27774cuda3std3__45__cpo5beginE
	.align		8
        /*0018*/ 	.dword	_ZN39_INTERNAL_330f65f0_4_k_cu_9c528436_27774cuda3std3__45__cpo3endE
	.align		8
        /*0020*/ 	.dword	_ZN39_INTERNAL_330f65f0_4_k_cu_9c528436_27774cuda3std3__45__cpo6cbeginE
	.align		8
        /*0028*/ 	.dword	_ZN39_INTERNAL_330f65f0_4_k_cu_9c528436_27774cuda3std3__45__cpo4cendE
	.align		8
        /*0030*/ 	.dword	_ZN39_INTERNAL_330f65f0_4_k_cu_9c528436_27774cuda3std3__441_GLOBAL__N__330f65f0_4_k_cu_9c528436_27776ignoreE
	.align		8
        /*0038*/ 	.dword	_ZN39_INTERNAL_330f65f0_4_k_cu_9c528436_27774cuda3std3__419piecewise_constructE
	.align		8
        /*0040*/ 	.dword	_ZN39_INTERNAL_330f65f0_4_k_cu_9c528436_27774cuda3std3__48in_placeE
	.align		8
        /*0048*/ 	.dword	_ZN39_INTERNAL_330f65f0_4_k_cu_9c528436_27774cuda3std6ranges3__45__cpo4swapE
	.align		8
        /*0050*/ 	.dword	_ZN39_INTERNAL_330f65f0_4_k_cu_9c528436_27774cuda3std6ranges3__45__cpo9iter_moveE
	.align		8
        /*0058*/ 	.dword	_ZN39_INTERNAL_330f65f0_4_k_cu_9c528436_27774cute7productE
	.align		8
        /*0060*/ 	.dword	_ZN39_INTERNAL_330f65f0_4_k_cu_9c528436_27774cute1_E
	.align		8
        /*0068*/ 	.dword	$str$24
	.align		8
        /*0070*/ 	.dword	$str$25


//--------------------- .text._ZN7cutlass13device_kernelINS_4gemm6kernel13GemmUniversalIN4cute5tupleIJiiiiEEENS1_10collective13CollectiveMmaINS1_37MainloopSm90TmaGmmaWarpSpecializedFP8ILi17ENS5_IJNS4_1CILi2EEENSA_ILi1EEESC_EEENS1_35KernelTmaWarpSpecializedCooperativeEEENS5_IJNSA_ILi128EEENSA_ILi64EEESH_EEENS_12float_e4m3_tENS5_IJlSC_lEEESJ_SK_NS4_8TiledMMAINS4_8MMA_AtomIJNS4_4SM904GMMA30MMA_64x64x32_F32E4M3E4M3_SS_TNILNSO_7ScaleInE1ELSQ_1EEEEEENS4_6LayoutISD_NS5_IJSC_NSA_ILi0EEESU_EEEEENS5_IJNS4_10UnderscoreESX_SX_EEEEENS4_13SM90_TMA_LOADENS4_14ComposedLayoutINS4_7SwizzleILi2ELi4ELi3EEENS4_18smem_ptr_flag_bitsILi8EEENST_INS5_IJNSA_ILi8EEESH_EEENS5_IJSH_SC_EEEEEEEvNS4_8identityENS4_23SM90_TMA_LOAD_MULTICASTES1A_vS1B_EENS_8epilogue10collective18CollectiveEpilogueINS1E_22Sm90TmaWarpSpecializedILi2ELi2ELi16ELb0ELb0EEEJSI_NS5_IJSG_NSA_ILi32EEEEEESJ_SK_SJ_SK_NS1E_6fusion15FusionCallbacksIS1I_NS1L_13LinCombEltActINS1E_6thread4GELUESJ_fSJ_fLNS_15FloatRoundStyleE2EEESI_S1K_JEEES10_NS11_INS12_ILi1ELi4ELi3EEES15_NST_INS5_IJS16_S1J_EEENS5_IJS1J_SC_EEEEEEENS4_39AutoVectorizingCopyWithAssumedAlignmentILi128EEENS4_14SM90_TMA_STOREES1X_S1Z_NS4_9Copy_AtomIJNS4_17SM90_U32x4_STSM_NENS_6half_tEEEEvEEEvvEEEEvNT_6ParamsE --------------------------
	.section	.text._ZN7cutlass13device_kernelINS_4gemm6kernel13GemmUniversalIN4cute5tupleIJiiiiEEENS1_10collective13CollectiveMmaINS1_37MainloopSm90TmaGmmaWarpSpecializedFP8ILi17ENS5_IJNS4_1CILi2EEENSA_ILi1EEESC_EEENS1_35KernelTmaWarpSpecializedCooperativeEEENS5_IJNSA_ILi128EEENSA_ILi64EEESH_EEENS_12float_e4m3_tENS5_IJlSC_lEEESJ_SK_NS4_8TiledMMAINS4_8MMA_AtomIJNS4_4SM904GMMA30MMA_64x64x32_F32E4M3E4M3_SS_TNILNSO_7ScaleInE1ELSQ_1EEEEEENS4_6LayoutISD_NS5_IJSC_NSA_ILi0EEESU_EEEEENS5_IJNS4_10UnderscoreESX_SX_EEEEENS4_13SM90_TMA_LOADENS4_14ComposedLayoutINS4_7SwizzleILi2ELi4ELi3EEENS4_18smem_ptr_flag_bitsILi8EEENST_INS5_IJNSA_ILi8EEESH_EEENS5_IJSH_SC_EEEEEEEvNS4_8identityENS4_23SM90_TMA_LOAD_MULTICASTES1A_vS1B_EENS_8epilogue10collective18CollectiveEpilogueINS1E_22Sm90TmaWarpSpecializedILi2ELi2ELi16ELb0ELb0EEEJSI_NS5_IJSG_NSA_ILi32EEEEEESJ_SK_SJ_SK_NS1E_6fusion15FusionCallbacksIS1I_NS1L_13LinCombEltActINS1E_6thread4GELUESJ_fSJ_fLNS_15FloatRoundStyleE2EEESI_S1K_JEEES10_NS11_INS12_ILi1ELi4ELi3EEES15_NST_INS5_IJS16_S1J_EEENS5_IJS1J_SC_EEEEEEENS4_39AutoVectorizingCopyWithAssumedAlignmentILi128EEENS4_14SM90_TMA_STOREES1X_S1Z_NS4_9Copy_AtomIJNS4_17SM90_U32x4_STSM_NENS_6half_tEEEEvEEEvvEEEEvNT_6ParamsE,"ax",@progbits
	.align	128
.text._ZN7cutlass13device_kernelINS_4gemm6kernel13GemmUniversalIN4cute5tupleIJiiiiEEENS1_10collective13CollectiveMmaINS1_37MainloopSm90TmaGmmaWarpSpecializedFP8ILi17ENS5_IJNS4_1CILi2EEENSA_ILi1EEESC_EEENS1_35KernelTmaWarpSpecializedCooperativeEEENS5_IJNSA_ILi128EEENSA_ILi64EEESH_EEENS_12float_e4m3_tENS5_IJlSC_lEEESJ_SK_NS4_8TiledMMAINS4_8MMA_AtomIJNS4_4SM904GMMA30MMA_64x64x32_F32E4M3E4M3_SS_TNILNSO_7ScaleInE1ELSQ_1EEEEEENS4_6LayoutISD_NS5_IJSC_NSA_ILi0EEESU_EEEEENS5_IJNS4_10UnderscoreESX_SX_EEEEENS4_13SM90_TMA_LOADENS4_14ComposedLayoutINS4_7SwizzleILi2ELi4ELi3EEENS4_18smem_ptr_flag_bitsILi8EEENST_INS5_IJNSA_ILi8EEESH_EEENS5_IJSH_SC_EEEEEEEvNS4_8identityENS4_23SM90_TMA_LOAD_MULTICASTES1A_vS1B_EENS_8epilogue10collective18CollectiveEpilogueINS1E_22Sm90TmaWarpSpecializedILi2ELi2ELi16ELb0ELb0EEEJSI_NS5_IJSG_NSA_ILi32EEEEEESJ_SK_SJ_SK_NS1E_6fusion15FusionCallbacksIS1I_NS1L_13LinCombEltActINS1E_6thread4GELUESJ_fSJ_fLNS_15FloatRoundStyleE2EEESI_S1K_JEEES10_NS11_INS12_ILi1ELi4ELi3EEES15_NST_INS5_IJS16_S1J_EEENS5_IJS1J_SC_EEEEEEENS4_39AutoVectorizingCopyWithAssumedAlignmentILi128EEENS4_14SM90_TMA_STOREES1X_S1Z_NS4_9Copy_AtomIJNS4_17SM90_U32x4_STSM_NENS_6half_tEEEEvEEEvvEEEEvNT_6ParamsE:
        .type           _ZN7cutlass13device_kernelINS_4gemm6kernel13GemmUniversalIN4cute5tupleIJiiiiEEENS1_10collective13CollectiveMmaINS1_37MainloopSm90TmaGmmaWarpSpecializedFP8ILi17ENS5_IJNS4_1CILi2EEENSA_ILi1EEESC_EEENS1_35KernelTmaWarpSpecializedCooperativeEEENS5_IJNSA_ILi128EEENSA_ILi64EEESH_EEENS_12float_e4m3_tENS5_IJlSC_lEEESJ_SK_NS4_8TiledMMAINS4_8MMA_AtomIJNS4_4SM904GMMA30MMA_64x64x32_F32E4M3E4M3_SS_TNILNSO_7ScaleInE1ELSQ_1EEEEEENS4_6LayoutISD_NS5_IJSC_NSA_ILi0EEESU_EEEEENS5_IJNS4_10UnderscoreESX_SX_EEEEENS4_13SM90_TMA_LOADENS4_14ComposedLayoutINS4_7SwizzleILi2ELi4ELi3EEENS4_18smem_ptr_flag_bitsILi8EEENST_INS5_IJNSA_ILi8EEESH_EEENS5_IJSH_SC_EEEEEEEvNS4_8identityENS4_23SM90_TMA_LOAD_MULTICASTES1A_vS1B_EENS_8epilogue10collective18CollectiveEpilogueINS1E_22Sm90TmaWarpSpecializedILi2ELi2ELi16ELb0ELb0EEEJSI_NS5_IJSG_NSA_ILi32EEEEEESJ_SK_SJ_SK_NS1E_6fusion15FusionCallbacksIS1I_NS1L_13LinCombEltActINS1E_6thread4GELUESJ_fSJ_fLNS_15FloatRoundStyleE2EEESI_S1K_JEEES10_NS11_INS12_ILi1ELi4ELi3EEES15_NST_INS5_IJS16_S1J_EEENS5_IJS1J_SC_EEEEEEENS4_39AutoVectorizingCopyWithAssumedAlignmentILi128EEENS4_14SM90_TMA_STOREES1X_S1Z_NS4_9Copy_AtomIJNS4_17SM90_U32x4_STSM_NENS_6half_tEEEEvEEEvvEEEEvNT_6ParamsE,@function
        .size           _ZN7cutlass13device_kernelINS_4gemm6kernel13GemmUniversalIN4cute5tupleIJiiiiEEENS1_10collective13CollectiveMmaINS1_37MainloopSm90TmaGmmaWarpSpecializedFP8ILi17ENS5_IJNS4_1CILi2EEENSA_ILi1EEESC_EEENS1_35KernelTmaWarpSpecializedCooperativeEEENS5_IJNSA_ILi128EEENSA_ILi64EEESH_EEENS_12float_e4m3_tENS5_IJlSC_lEEESJ_SK_NS4_8TiledMMAINS4_8MMA_AtomIJNS4_4SM904GMMA30MMA_64x64x32_F32E4M3E4M3_SS_TNILNSO_7ScaleInE1ELSQ_1EEEEEENS4_6LayoutISD_NS5_IJSC_NSA_ILi0EEESU_EEEEENS5_IJNS4_10UnderscoreESX_SX_EEEEENS4_13SM90_TMA_LOADENS4_14ComposedLayoutINS4_7SwizzleILi2ELi4ELi3EEENS4_18smem_ptr_flag_bitsILi8EEENST_INS5_IJNSA_ILi8EEESH_EEENS5_IJSH_SC_EEEEEEEvNS4_8identityENS4_23SM90_TMA_LOAD_MULTICASTES1A_vS1B_EENS_8epilogue10collective18CollectiveEpilogueINS1E_22Sm90TmaWarpSpecializedILi2ELi2ELi16ELb0ELb0EEEJSI_NS5_IJSG_NSA_ILi32EEEEEESJ_SK_SJ_SK_NS1E_6fusion15FusionCallbacksIS1I_NS1L_13LinCombEltActINS1E_6thread4GELUESJ_fSJ_fLNS_15FloatRoundStyleE2EEESI_S1K_JEEES10_NS11_INS12_ILi1ELi4ELi3EEES15_NST_INS5_IJS16_S1J_EEENS5_IJS1J_SC_EEEEEEENS4_39AutoVectorizingCopyWithAssumedAlignmentILi128EEENS4_14SM90_TMA_STOREES1X_S1Z_NS4_9Copy_AtomIJNS4_17SM90_U32x4_STSM_NENS_6half_tEEEEvEEEvvEEEEvNT_6ParamsE,(.L_x_176 - _ZN7cutlass13device_kernelINS_4gemm6kernel13GemmUniversalIN4cute5tupleIJiiiiEEENS1_10collective13CollectiveMmaINS1_37MainloopSm90TmaGmmaWarpSpecializedFP8ILi17ENS5_IJNS4_1CILi2EEENSA_ILi1EEESC_EEENS1_35KernelTmaWarpSpecializedCooperativeEEENS5_IJNSA_ILi128EEENSA_ILi64EEESH_EEENS_12float_e4m3_tENS5_IJlSC_lEEESJ_SK_NS4_8TiledMMAINS4_8MMA_AtomIJNS4_4SM904GMMA30MMA_64x64x32_F32E4M3E4M3_SS_TNILNSO_7ScaleInE1ELSQ_1EEEEEENS4_6LayoutISD_NS5_IJSC_NSA_ILi0EEESU_EEEEENS5_IJNS4_10UnderscoreESX_SX_EEEEENS4_13SM90_TMA_LOADENS4_14ComposedLayoutINS4_7SwizzleILi2ELi4ELi3EEENS4_18smem_ptr_flag_bitsILi8EEENST_INS5_IJNSA_ILi8EEESH_EEENS5_IJSH_SC_EEEEEEEvNS4_8identityENS4_23SM90_TMA_LOAD_MULTICASTES1A_vS1B_EENS_8epilogue10collective18CollectiveEpilogueINS1E_22Sm90TmaWarpSpecializedILi2ELi2ELi16ELb0ELb0EEEJSI_NS5_IJSG_NSA_ILi32EEEEEESJ_SK_SJ_SK_NS1E_6fusion15FusionCallbacksIS1I_NS1L_13LinCombEltActINS1E_6thread4GELUESJ_fSJ_fLNS_15FloatRoundStyleE2EEESI_S1K_JEEES10_NS11_INS12_ILi1ELi4ELi3EEES15_NST_INS5_IJS16_S1J_EEENS5_IJS1J_SC_EEEEEEENS4_39AutoVectorizingCopyWithAssumedAlignmentILi128EEENS4_14SM90_TMA_STOREES1X_S1Z_NS4_9Copy_AtomIJNS4_17SM90_U32x4_STSM_NENS_6half_tEEEEvEEEvvEEEEvNT_6ParamsE)
        .other          _ZN7cutlass13device_kernelINS_4gemm6kernel13GemmUniversalIN4cute5tupleIJiiiiEEENS1_10collective13CollectiveMmaINS1_37MainloopSm90TmaGmmaWarpSpecializedFP8ILi17ENS5_IJNS4_1CILi2EEENSA_ILi1EEESC_EEENS1_35KernelTmaWarpSpecializedCooperativeEEENS5_IJNSA_ILi128EEENSA_ILi64EEESH_EEENS_12float_e4m3_tENS5_IJlSC_lEEESJ_SK_NS4_8TiledMMAINS4_8MMA_AtomIJNS4_4SM904GMMA30MMA_64x64x32_F32E4M3E4M3_SS_TNILNSO_7ScaleInE1ELSQ_1EEEEEENS4_6LayoutISD_NS5_IJSC_NSA_ILi0EEESU_EEEEENS5_IJNS4_10UnderscoreESX_SX_EEEEENS4_13SM90_TMA_LOADENS4_14ComposedLayoutINS4_7SwizzleILi2ELi4ELi3EEENS4_18smem_ptr_flag_bitsILi8EEENST_INS5_IJNSA_ILi8EEESH_EEENS5_IJSH_SC_EEEEEEEvNS4_8identityENS4_23SM90_TMA_LOAD_MULTICASTES1A_vS1B_EENS_8epilogue10collective18CollectiveEpilogueINS1E_22Sm90TmaWarpSpecializedILi2ELi2ELi16ELb0ELb0EEEJSI_NS5_IJSG_NSA_ILi32EEEEEESJ_SK_SJ_SK_NS1E_6fusion15FusionCallbacksIS1I_NS1L_13LinCombEltActINS1E_6thread4GELUESJ_fSJ_fLNS_15FloatRoundStyleE2EEESI_S1K_JEEES10_NS11_INS12_ILi1ELi4ELi3EEES15_NST_INS5_IJS16_S1J_EEENS5_IJS1J_SC_EEEEEEENS4_39AutoVectorizingCopyWithAssumedAlignmentILi128EEENS4_14SM90_TMA_STOREES1X_S1Z_NS4_9Copy_AtomIJNS4_17SM90_U32x4_STSM_NENS_6half_tEEEEvEEEvvEEEEvNT_6ParamsE,@"STO_CUDA_ENTRY STV_DEFAULT"
_ZN7cutlass13device_kernelINS_4gemm6kernel13GemmUniversalIN4cute5tupleIJiiiiEEENS1_10collective13CollectiveMmaINS1_37MainloopSm90TmaGmmaWarpSpecializedFP8ILi17ENS5_IJNS4_1CILi2EEENSA_ILi1EEESC_EEENS1_35KernelTmaWarpSpecializedCooperativeEEENS5_IJNSA_ILi128EEENSA_ILi64EEESH_EEENS_12float_e4m3_tENS5_IJlSC_lEEESJ_SK_NS4_8TiledMMAINS4_8MMA_AtomIJNS4_4SM904GMMA30MMA_64x64x32_F32E4M3E4M3_SS_TNILNSO_7ScaleInE1ELSQ_1EEEEEENS4_6LayoutISD_NS5_IJSC_NSA_ILi0EEESU_EEEEENS5_IJNS4_10UnderscoreESX_SX_EEEEENS4_13SM90_TMA_LOADENS4_14ComposedLayoutINS4_7SwizzleILi2ELi4ELi3EEENS4_18smem_ptr_flag_bitsILi8EEENST_INS5_IJNSA_ILi8EEESH_EEENS5_IJSH_SC_EEEEEEEvNS4_8identityENS4_23SM90_TMA_LOAD_MULTICASTES1A_vS1B_EENS_8epilogue10collective18CollectiveEpilogueINS1E_22Sm90TmaWarpSpecializedILi2ELi2ELi16ELb0ELb0EEEJSI_NS5_IJSG_NSA_ILi32EEEEEESJ_SK_SJ_SK_NS1E_6fusion15FusionCallbacksIS1I_NS1L_13LinCombEltActINS1E_6thread4GELUESJ_fSJ_fLNS_15FloatRoundStyleE2EEESI_S1K_JEEES10_NS11_INS12_ILi1ELi4ELi3EEES15_NST_INS5_IJS16_S1J_EEENS5_IJS1J_SC_EEEEEEENS4_39AutoVectorizingCopyWithAssumedAlignmentILi128EEENS4_14SM90_TMA_STOREES1X_S1Z_NS4_9Copy_AtomIJNS4_17SM90_U32x4_STSM_NENS_6half_tEEEEvEEEvvEEEEvNT_6ParamsE:
[----:B------:R-:W1:Y:S01]  /*0000*/  LDC R1, c[0x0][0x28] ;  /* 0x00000a00ff017b82 */ /* 0x000e620000000800 */
[----:B------:R-:W2:Y:S07]  /*0010*/  S2R R18, SR_TID.X ;  /* 0x0000000000127919 */ /* 0x000eae0000002100 */
[----:B------:R-:W3:Y:S01]  /*0020*/  LDC.64 R8, c[0x0][0x588] ;  /* 0x00016200ff087b82 */ /* 0x000ee20000000a00 */
[----:B------:R-:W-:Y:S01]  /*0030*/  ELECT P0, URZ, PT ;  /* 0x00000000003f782f */ /* 0x000fe20003800000 */
[----:B------:R-:W-:Y:S01]  /*0040*/  BSSY B0, `(.L_x_0) ;  /* 0x0000016000007945 */ /* 0x000fe20003800000 */
[----:B--2---:R-:W-:-:S02]  /*0050*/  SHF.R.U32.HI R0, RZ, 0x5, R18 ;  /* 0x00000005ff007819 */ /* 0x004fc40000011612 */
[----:B------:R-:W-:-:S03]  /*0060*/  SHF.R.U32.HI R4, RZ, 0x7, R18 ;  /* 0x00000007ff047819 */ /* 0x000fc60000011612 */
[----:B------:R-:W2:Y:S04]  /*0070*/  SHFL.IDX PT, R3, R0, RZ, 0x1f ;  /* 0x00001fff00037589 */ /* 0x000ea800000e0000 */
[----:B------:R4:W1:Y:S01]  /*0080*/  SHFL.IDX PT, R6, R4, RZ, 0x1f ;  /* 0x00001fff04067589 */ /* 0x00086200000e0000 */
[----:B--2---:R-:W-:Y:S02]  /*0090*/  ISETP.NE.OR P0, PT, R3, RZ, !P0 ;  /* 0x000000ff0300720c */ /* 0x004fe40004705670 */
[----:B------:R-:W-:-:S11]  /*00a0*/  SHF.R.S32.HI R2, RZ, 0x1f, R3 ;  /* 0x0000001fff027819 */ /* 0x000fd60000011403 */
[----:B-1-34-:R-:W-:Y:S05]  /*00b0*/  @P0 BRA `(.L_x_1) ;  /* 0x0000000000380947 */ /* 0x01afea0003800000 */
[----:B------:R-:W-:Y:S02]  /*00c0*/  ULDC.64 UR4, c[0x0][0x198] ;  /* 0x0000660000047ab9 */ /* 0x000fe40000000a00 */
[----:B------:R-:W-:Y:S02]  /*00d0*/  UIADD3 UR6, UP0, UR4, 0xf0, URZ ;  /* 0x000000f004067890 */ /* 0x000fe4000ff1e03f */
[----:B------:R-:W-:Y:S02]  /*00e0*/  UIADD3 UR8, UP1, UR4, 0x1f0, URZ ;  /* 0x000001f004087890 */ /* 0x000fe4000ff3e03f */
[----:B------:R-:W-:Y:S02]  /*00f0*/  UIADD3 UR10, UP2, UR4, 0x3f0, URZ ;  /* 0x000003f0040a7890 */ /* 0x000fe4000ff5e03f */
[----:B------:R-:W-:Y:S02]  /*0100*/  UIADD3 UR4, UP3, UR4, 0x4f0, URZ ;  /* 0x000004f004047890 */ /* 0x000fe4000ff7e03f */
[----:B------:R-:W-:-:S02]  /*0110*/  UIADD3.X UR7, URZ, UR5, URZ, UP0, !UPT ;  /* 0x000000053f077290 */ /* 0x000fc400087fe43f */
[----:B------:R-:W-:Y:S02]  /*0120*/  UIADD3.X UR9, URZ, UR5, URZ, UP1, !UPT ;  /* 0x000000053f097290 */ /* 0x000fe40008ffe43f */
[----:B------:R-:W-:Y:S02]  /*0130*/  UIADD3.X UR11, URZ, UR5, URZ, UP2, !UPT ;  /* 0x000000053f0b7290 */ /* 0x000fe400097fe43f */
[----:B------:R-:W-:-:S03]  /*0140*/  UIADD3.X UR5, URZ, UR5, URZ, UP3, !UPT ;  /* 0x000000053f057290 */ /* 0x000fc60009ffe43f */
[----:B------:R1:W-:Y:S02]  /*0150*/  UTMACCTL.PF [UR6] ;  /* 0x00000000060079b9 */ /* 0x0003e40008040000 */
[----:B------:R1:W-:Y:S02]  /*0160*/  UTMACCTL.PF [UR8] ;  /* 0x00000000080079b9 */ /* 0x0003e40008040000 */
[----:B------:R1:W-:Y:S02]  /*0170*/  UTMACCTL.PF [UR10] ;  /* 0x000000000a0079b9 */ /* 0x0003e40008040000 */
[----:B------:R1:W-:Y:S02]  /*0180*/  UTMACCTL.PF [UR4] ;  /* 0x00000000040079b9 */ /* 0x0003e40008040000 */
[----:B-1----:R-:W-:Y:S01]  /*0190*/  NOP ;  /* 0x0000000000007918 */ /* 0x002fe20000000000 */
.L_x_1:
[----:B------:R-:W-:Y:S05]  /*01a0*/  BSYNC B0 ;  /* 0x0000000000007941 */ /* 0x000fea0003800000 */
.L_x_0:
[----:B------:R-:W-:Y:S01]  /*01b0*/  ULDC.64 UR4, c[0x0][0x590] ;  /* 0x0001640000047ab9 */ /* 0x000fe20000000a00 */
[----:B------:R-:W-:Y:S01]  /*01c0*/  LEA.HI R2, R2, R3, RZ, 0x2 ;  /* 0x0000000302027211 */ /* 0x000fe200078f10ff */
[----:B------:R-:W-:Y:S01]  /*01d0*/  ULDC.64 UR38, c[0x0][0x208] ;  /* 0x0000820000267ab9 */ /* 0x000fe20000000a00 */
[----:B------:R-:W-:Y:S01]  /*01e0*/  ISETP.NE.U32.AND P2, PT, RZ, UR4, PT ;  /* 0x00000004ff007c0c */ /* 0x000fe2000bf45070 */
[----:B------:R-:W-:Y:S01]  /*01f0*/  IMAD.MOV.U32 R4, RZ, RZ, R8 ;  /* 0x000000ffff047224 */ /* 0x000fe200078e0008 */
[----:B------:R-:W-:Y:S01]  /*0200*/  LOP3.LUT R2, R2, 0xfffffffc, RZ, 0xc0, !PT ;  /* 0xfffffffc02027812 */ /* 0x000fe200078ec0ff */
[----:B------:R-:W-:Y:S01]  /*0210*/  IMAD.MOV.U32 R5, RZ, RZ, R9 ;  /* 0x000000ffff057224 */ /* 0x000fe200078e0009 */
[----:B------:R-:W-:-:S03]  /*0220*/  ISETP.NE.AND.EX P3, PT, RZ, UR5, PT, P2 ;  /* 0x00000005ff007c0c */ /* 0x000fc6000bf65320 */
[--C-:B------:R-:W-:Y:S01]  /*0230*/  IMAD.IADD R3, R3, 0x1, -R2.reuse ;  /* 0x0000000103037824 */ /* 0x100fe200078e0a02 */
[----:B------:R-:W-:-:S09]  /*0240*/  PRMT R2, RZ, 0x7610, R2 ;  /* 0x00007610ff027816 */ /* 0x000fd20000000002 */
[----:B------:R-:W-:Y:S05]  /*0250*/  @P3 BRA `(.L_x_2) ;  /* 0x0000000000303947 */ /* 0x000fea0003800000 */
[----:B------:R-:W-:Y:S02]  /*0260*/  ULDC.64 UR6, c[0x0][0x588] ;  /* 0x0001620000067ab9 */ /* 0x000fe40000000a00 */
[----:B------:R-:W-:-:S04]  /*0270*/  ISETP.NE.U32.AND P0, PT, RZ, UR6, PT ;  /* 0x00000006ff007c0c */ /* 0x000fc8000bf05070 */
[----:B------:R-:W-:-:S13]  /*0280*/  ISETP.NE.AND.EX P0, PT, RZ, UR7, PT, P0 ;  /* 0x00000007ff007c0c */ /* 0x000fda000bf05300 */
[----:B------:R-:W-:Y:S05]  /*0290*/  @!P0 BRA `(.L_x_3) ;  /* 0x0000000000108947 */ /* 0x000fea0003800000 */
[----:B------:R-:W2:Y:S02]  /*02a0*/  LDG.E R2, desc[UR38][R4.64] ;  /* 0x0000002604027981 */ /* 0x000ea4000c1e1900 */
[----:B--2---:R-:W-:Y:S01]  /*02b0*/  FSETP.NEU.AND P1, PT, R2, RZ, PT ;  /* 0x000000ff0200720b */ /* 0x004fe20003f2d000 */
[----:B------:R-:W-:Y:S01]  /*02c0*/  IMAD.MOV.U32 R2, RZ, RZ, 0x1 ;  /* 0x00000001ff027424 */ /* 0x000fe200078e00ff */
[----:B------:R-:W-:Y:S11]  /*02d0*/  BRA `(.L_x_2) ;  /* 0x0000000000107947 */ /* 0x000ff60003800000 */
.L_x_3:
[----:B------:R-:W-:Y:S01]  /*02e0*/  ULDC UR6, c[0x0][0x580] ;  /* 0x0001600000067ab9 */ /* 0x000fe20000000800 */
[----:B------:R-:W-:Y:S01]  /*02f0*/  IMAD.MOV.U32 R2, RZ, RZ, 0x1 ;  /* 0x00000001ff027424 */ /* 0x000fe200078e00ff */
[----:B------:R-:W-:Y:S02]  /*0300*/  FSETP.NEU.AND P1, PT, RZ, UR6, PT ;  /* 0x00000006ff007c0b */ /* 0x000fe4000bf2d000 */
[----:B------:R-:W-:-:S11]  /*0310*/  CS2R R4, SRZ ;  /* 0x0000000000047805 */ /* 0x000fd6000001ff00 */
.L_x_2:
[----:B------:R-:W-:Y:S02]  /*0320*/  ISETP.NE.U32.AND P4, PT, R4, RZ, PT ;  /* 0x000000ff0400720c */ /* 0x000fe40003f85070 */
[----:B------:R-:W-:Y:S02]  /*0330*/  ISETP.NE.AND.EX P5, PT, RZ, UR5, PT, P2 ;  /* 0x00000005ff007c0c */ /* 0x000fe4000bfa5320 */
[----:B------:R-:W-:Y:S02]  /*0340*/  ISETP.NE.AND.EX P2, PT, R5, RZ, PT, P4 ;  /* 0x000000ff0500720c */ /* 0x000fe40003f45340 */
[----:B------:R-:W-:-:S11]  /*0350*/  PLOP3.LUT P0, PT, PT, PT, PT, 0x8, 0x0 ;  /* 0x000000000000781c */ /* 0x000fd60003f0e170 */
[----:B------:R-:W-:Y:S05]  /*0360*/  @P2 BRA P5, `(.L_x_4) ;  /* 0x0000000000342947 */ /* 0x000fea0002800000 */
[----:B------:R-:W-:-:S04]  /*0370*/  ISETP.NE.U32.AND P0, PT, RZ, UR4, PT ;  /* 0x00000004ff007c0c */ /* 0x000fc8000bf05070 */
[----:B------:R-:W-:-:S13]  /*0380*/  ISETP.NE.AND.EX P0, PT, RZ, UR5, PT, P0 ;  /* 0x00000005ff007c0c */ /* 0x000fda000bf05300 */
[----:B------:R-:W-:Y:S05]  /*0390*/  @!P0 BRA `(.L_x_5) ;  /* 0x0000000000248947 */ /* 0x000fea0003800000 */
[----:B------:R-:W-:Y:S02]  /*03a0*/  PRMT R2, R2, 0x9910, RZ ;  /* 0x0000991002027816 */ /* 0x000fe400000000ff */
[----:B------:R-:W-:Y:S02]  /*03b0*/  ISETP.NE.U32.AND P0, PT, R4, RZ, PT ;  /* 0x000000ff0400720c */ /* 0x000fe40003f05070 */
[----:B------:R-:W-:Y:S02]  /*03c0*/  ISETP.NE.AND P2, PT, R2, RZ, PT ;  /* 0x000000ff0200720c */ /* 0x000fe40003f45270 */
[----:B------:R-:W-:Y:S02]  /*03d0*/  ISETP.NE.AND.EX P0, PT, R5, RZ, PT, P0 ;  /* 0x000000ff0500720c */ /* 0x000fe40003f05300 */
[----:B------:R-:W-:-:S09]  /*03e0*/  SEL R2, RZ, 0xffffffff, P1 ;  /* 0xffffffffff027807 */ /* 0x000fd20000800000 */
[----:B------:R-:W-:-:S04]  /*03f0*/  @!P2 SEL R2, RZ, 0xffffffff, P0 ;  /* 0xffffffffff02a807 */ /* 0x000fc80000000000 */
[----:B------:R-:W-:-:S04]  /*0400*/  LOP3.LUT R2, R2, 0x1, RZ, 0xc0, !PT ;  /* 0x0000000102027812 */ /* 0x000fc800078ec0ff */
[----:B------:R-:W-:Y:S01]  /*0410*/  ISETP.EQ.U32.AND P0, PT, R2, 0x1, PT ;  /* 0x000000010200780c */ /* 0x000fe20003f02070 */
[----:B------:R-:W-:-:S12]  /*0420*/  BRA `(.L_x_4) ;  /* 0x0000000000047947 */ /* 0x000fd80003800000 */
.L_x_5:
[----:B------:R-:W-:-:S13]  /*0430*/  PLOP3.LUT P0, PT, P1, PT, PT, 0x8, 0x0 ;  /* 0x000000000000781c */ /* 0x000fda0000f0e170 */
.L_x_4:
[----:B------:R-:W1:Y:S02]  /*0440*/  SHFL.IDX PT, R2, R0, RZ, 0x1f ;  /* 0x00001fff00027589 */ /* 0x000e6400000e0000 */
[----:B-1----:R-:W-:-:S13]  /*0450*/  ISETP.NE.AND P1, PT, R2, RZ, PT ;  /* 0x000000ff0200720c */ /* 0x002fda0003f25270 */
[----:B------:R-:W-:Y:S05]  /*0460*/  @P1 BRA `(.L_x_6) ;  /* 0x0000000000cc1947 */ /* 0x000fea0003800000 */
[----:B------:R-:W-:Y:S01]  /*0470*/  ELECT P1, URZ, PT ;  /* 0x00000000003f782f */ /* 0x000fe20003820000 */
[----:B------:R-:W-:-:S12]  /*0480*/  BSSY B0, `(.L_x_6) ;  /* 0x0000031000007945 */ /* 0x000fd80003800000 */
[----:B------:R-:W-:Y:S05]  /*0490*/  @!P1 BRA `(.L_x_7) ;  /* 0x0000000000bc9947 */ /* 0x000fea0003800000 */
[----:B------:R-:W1:Y:S01]  /*04a0*/  S2UR UR8, SR_CgaCtaId ;  /* 0x00000000000879c3 */ /* 0x000e620000008800 */
[----:B------:R-:W-:Y:S01]  /*04b0*/  UMOV UR4, 0x400 ;  /* 0x0000040000047882 */ /* 0x000fe20000000000 */
[----:B------:R-:W-:Y:S01]  /*04c0*/  UMOV UR5, 0x1 ;  /* 0x0000000100057882 */ /* 0x000fe20000000000 */
[----:B------:R-:W-:Y:S02]  /*04d0*/  UMOV UR6, 0x4 ;  /* 0x0000000400067882 */ /* 0x000fe40000000000 */
[----:B------:R-:W-:-:S04]  /*04e0*/  UIADD3 UR6, -UR6, 0x100000, URZ ;  /* 0x0010000006067890 */ /* 0x000fc8000fffe13f */
[----:B------:R-:W-:Y:S02]  /*04f0*/  USHF.L.U32 UR7, UR6, 0xb, URZ ;  /* 0x0000000b06077899 */ /* 0x000fe4000800063f */
[----:B------:R-:W-:Y:S02]  /*0500*/  USHF.L.U32 UR6, UR6, 0x1, URZ ;  /* 0x0000000106067899 */ /* 0x000fe4000800063f */
[----:B-1----:R-:W-:Y:S02]  /*0510*/  ULEA UR8, UR8, UR4, 0x18 ;  /* 0x0000000408087291 */ /* 0x002fe4000f8ec03f */
[----:B------:R-:W-:-:S04]  /*0520*/  UIADD3 UR4, -UR5, 0x100000, URZ ;  /* 0x0010000005047890 */ /* 0x000fc8000fffe13f */
[----:B------:R-:W-:Y:S02]  /*0530*/  USHF.L.U32 UR5, UR4, 0xb, URZ ;  /* 0x0000000b04057899 */ /* 0x000fe4000800063f */
[----:B------:R-:W-:Y:S01]  /*0540*/  USHF.L.U32 UR4, UR4, 0x1, URZ ;  /* 0x0000000104047899 */ /* 0x000fe2000800063f */
[----:B------:R-:W1:Y:S11]  /*0550*/  FENCE.VIEW.ASYNC.S ;  /* 0x00000000000073c6 */ /* 0x000e760000000000 */
[----:B-1----:R1:W2:Y:S01]  /*0560*/  SYNCS.EXCH.64 URZ, [UR8], UR4 ;  /* 0x00000004083f75b2 */ /* 0x0022a20008000100 */
[----:B------:R1:W3:Y:S01]  /*0570*/  SYNCS.EXCH.64 URZ, [UR8+0x88], UR6 ;  /* 0x00008806083f75b2 */ /* 0x0002e20008000100 */
[----:B------:R1:W4:Y:S01]  /*0580*/  SYNCS.EXCH.64 URZ, [UR8+0x8], UR4 ;  /* 0x00000804083f75b2 */ /* 0x0003220008000100 */
[----:B------:R1:W1:Y:S01]  /*0590*/  SYNCS.EXCH.64 URZ, [UR8+0x90], UR6 ;  /* 0x00009006083f75b2 */ /* 0x0002620008000100 */
        /* <DEDUP_REMOVED lines=30> */
[----:B--234-:R-:W-:Y:S01]  /*0780*/  NOP ;  /* 0x0000000000007918 */ /* 0x01cfe20000000000 */
.L_x_7:
[----:B-1----:R-:W-:Y:S05]  /*0790*/  BSYNC B0 ;  /* 0x0000000000007941 */ /* 0x002fea0003800000 */
.L_x_6:
[----:B------:R-:W1:Y:S01]  /*07a0*/  S2UR UR9, SR_CTAID.X ;  /* 0x00000000000979c3 */ /* 0x000e620000002500 */
[----:B------:R-:W2:Y:S01]  /*07b0*/  S2R R4, SR_CTAID.Y ;  /* 0x0000000000047919 */ /* 0x000ea20000002600 */
[----:B------:R-:W-:Y:S01]  /*07c0*/  ULDC UR4, c[0x0][0x150] ;  /* 0x0000540000047ab9 */ /* 0x000fe20000000800 */
[----:B------:R-:W-:Y:S01]  /*07d0*/  NOP ;  /* 0x0000000000007918 */ /* 0x000fe20000000000 */
[----:B------:R-:W3:Y:S04]  /*07e0*/  SHFL.IDX PT, R12, R0, RZ, 0x1f ;  /* 0x00001fff000c7589 */ /* 0x000ee800000e0000 */
[----:B------:R-:W4:Y:S01]  /*07f0*/  LDC R10, c[0x0][0x144] ;  /* 0x00005100ff0a7b82 */ /* 0x000f220000000800 */
[----:B-1----:R-:W-:-:S05]  /*0800*/  I2FP.F32.U32 R7, UR9 ;  /* 0x0000000900077c45 */ /* 0x002fca0008201000 */
[----:B------:R-:W-:Y:S01]  /*0810*/  FMUL R11, R7, UR4 ;  /* 0x00000004070b7c20 */ /* 0x000fe20008400000 */
[----:B---3--:R-:W-:Y:S01]  /*0820*/  ISETP.NE.AND P1, PT, R12, RZ, PT ;  /* 0x000000ff0c00720c */ /* 0x008fe20003f25270 */
[----:B------:R-:W-:Y:S01]  /*0830*/  ULDC UR4, c[0x0][0x154] ;  /* 0x0000550000047ab9 */ /* 0x000fe20000000800 */
[----:B------:R-:W-:Y:S02]  /*0840*/  SHF.R.S32.HI R7, RZ, 0x1f, R18 ;  /* 0x0000001fff077819 */ /* 0x000fe40000011412 */
[----:B--2---:R-:W-:Y:S01]  /*0850*/  I2FP.F32.U32 R12, R4 ;  /* 0x00000004000c7245 */ /* 0x004fe20000201000 */
[----:B------:R-:W1:Y:S01]  /*0860*/  F2I.U32.TRUNC.NTZ R11, R11 ;  /* 0x0000000b000b7305 */ /* 0x000e62000020f000 */
[----:B------:R-:W-:-:S03]  /*0870*/  LEA.HI R7, R7, R18, RZ, 0x7 ;  /* 0x0000001207077211 */ /* 0x000fc600078f38ff */
[----:B------:R-:W-:Y:S01]  /*0880*/  FMUL R14, R12, UR4 ;  /* 0x000000040c0e7c20 */ /* 0x000fe20008400000 */
[----:B------:R-:W-:Y:S01]  /*0890*/  LOP3.LUT R7, R7, 0xffffff80, RZ, 0xc0, !PT ;  /* 0xffffff8007077812 */ /* 0x000fe200078ec0ff */
[----:B-1----:R-:W-:-:S04]  /*08a0*/  IMAD.MOV R13, RZ, RZ, -R11 ;  /* 0x000000ffff0d7224 */ /* 0x002fc800078e0a0b */
[----:B----4-:R-:W-:Y:S01]  /*08b0*/  IMAD R10, R10, R13, UR9 ;  /* 0x000000090a0a7e24 */ /* 0x010fe2000f8e020d */
[----:B------:R-:W-:Y:S06]  /*08c0*/  @P1 BRA `(.L_x_8) ;  /* 0x0000000000481947 */ /* 0x000fec0003800000 */
[----:B------:R-:W1:Y:S01]  /*08d0*/  S2UR UR5, SR_CgaCtaId ;  /* 0x00000000000579c3 */ /* 0x000e620000008800 */
[----:B------:R-:W-:Y:S01]  /*08e0*/  UMOV UR4, 0x400 ;  /* 0x0000040000047882 */ /* 0x000fe20000000000 */
[----:B------:R-:W-:Y:S01]  /*08f0*/  UMOV UR6, 0x20 ;  /* 0x0000002000067882 */ /* 0x000fe20000000000 */
[----:B------:R-:W-:Y:S01]  /*0900*/  UMOV UR7, 0x100 ;  /* 0x0000010000077882 */ /* 0x000fe20000000000 */
[----:B------:R-:W-:Y:S01]  /*0910*/  ELECT P1, URZ, PT ;  /* 0x00000000003f782f */ /* 0x000fe20003820000 */
[----:B-1----:R-:W-:Y:S02]  /*0920*/  ULEA UR8, UR5, UR4, 0x18 ;  /* 0x0000000405087291 */ /* 0x002fe4000f8ec03f */
[----:B------:R-:W-:-:S04]  /*0930*/  UIADD3 UR4, -UR6, 0x100000, URZ ;  /* 0x0010000006047890 */ /* 0x000fc8000fffe13f */
[----:B------:R-:W-:Y:S02]  /*0940*/  USHF.L.U32 UR5, UR4, 0xb, URZ ;  /* 0x0000000b04057899 */ /* 0x000fe4000800063f */
[----:B------:R-:W-:Y:S02]  /*0950*/  USHF.L.U32 UR4, UR4, 0x1, URZ ;  /* 0x0000000104047899 */ /* 0x000fe4000800063f */
[----:B------:R-:W-:-:S04]  /*0960*/  UIADD3 UR6, -UR7, 0x100000, URZ ;  /* 0x0010000007067890 */ /* 0x000fc8000fffe13f */
[----:B------:R-:W-:Y:S02]  /*0970*/  USHF.L.U32 UR7, UR6, 0xb, URZ ;  /* 0x0000000b06077899 */ /* 0x000fe4000800063f */
[----:B------:R-:W-:Y:S01]  /*0980*/  USHF.L.U32 UR6, UR6, 0x1, URZ ;  /* 0x0000000106067899 */ /* 0x000fe2000800063f */
[----:B------:R-:W1:Y:S03]  /*0990*/  FENCE.VIEW.ASYNC.S ;  /* 0x00000000000073c6 */ /* 0x000e660000000000 */
[----:B-1----:R1:W2:Y:S08]  /*09a0*/  SYNCS.EXCH.64 URZ, [UR8+0x110], UR4 ;  /* 0x00011004083f75b2 */ /* 0x0022b00008000100 */
[----:B------:R1:W3:Y:S01]  /*09b0*/  SYNCS.EXCH.64 URZ, [UR8+0x120], UR6 ;  /* 0x00012006083f75b2 */ /* 0x0002e20008000100 */
[----:B------:R1:W4:Y:S01]  /*09c0*/  SYNCS.EXCH.64 URZ, [UR8+0x118], UR4 ;  /* 0x00011804083f75b2 */ /* 0x0003220008000100 */
[----:B------:R1:W1:Y:S01]  /*09d0*/  SYNCS.EXCH.64 URZ, [UR8+0x128], UR6 ;  /* 0x00012806083f75b2 */ /* 0x0002620008000100 */
[----:B------:R-:W-:Y:S01]  /*09e0*/  NOP ;  /* 0x0000000000007918 */ /* 0x000fe20000000000 */
.L_x_8:
[----:B------:R-:W-:Y:S01]  /*09f0*/  IMAD.IADD R7, R18, 0x1, -R7 ;  /* 0x0000000112077824 */ /* 0x000fe200078e0a07 */
[----:B------:R-:W5:Y:S01]  /*0a00*/  SHFL.IDX PT, R0, R0, RZ, 0x1f ;  /* 0x00001fff00007589 */ /* 0x000f6200000e0000 */
[----:B------:R-:W-:Y:S02]  /*0a10*/  SHF.R.S32.HI R13, RZ, 0x1f, R2 ;  /* 0x0000001fff0d7819 */ /* 0x000fe40000011402 */
[----:B------:R-:W-:Y:S01]  /*0a20*/  ELECT P1, URZ, PT ;  /* 0x00000000003f782f */ /* 0x000fe20003820000 */
[----:B------:R-:W2:Y:S01]  /*0a30*/  F2I.U32.TRUNC.NTZ R14, R14 ;  /* 0x0000000e000e7305 */ /* 0x000ea2000020f000 */
[----:B------:R-:W-:Y:S01]  /*0a40*/  SHF.R.S32.HI R12, RZ, 0x1f, R7 ;  /* 0x0000001fff0c7819 */ /* 0x000fe20000011407 */
[----:B-1----:R-:W-:Y:S01]  /*0a50*/  UMOV UR4, 0x20 ;  /* 0x0000002000047882 */ /* 0x002fe20000000000 */
[----:B------:R-:W-:Y:S01]  /*0a60*/  LEA.HI R13, R13, R2, RZ, 0x2 ;  /* 0x000000020d0d7211 */ /* 0x000fe200078f10ff */
[----:B------:R-:W-:Y:S01]  /*0a70*/  IMAD.MOV.U32 R23, RZ, RZ, 0x1 ;  /* 0x00000001ff177424 */ /* 0x000fe200078e00ff */
[----:B------:R-:W-:Y:S01]  /*0a80*/  LEA.HI R12, R12, R7, RZ, 0x3 ;  /* 0x000000070c0c7211 */ /* 0x000fe200078f18ff */
[----:B------:R-:W-:Y:S01]  /*0a90*/  NOP ;  /* 0x0000000000007918 */ /* 0x000fe20000000000 */
[----:B------:R-:W-:-:S02]  /*0aa0*/  LOP3.LUT R13, R13, 0x3ffffffc, RZ, 0xc0, !PT ;  /* 0x3ffffffc0d0d7812 */ /* 0x000fc400078ec0ff */
[--C-:B------:R-:W-:Y:S02]  /*0ab0*/  SHF.R.S32.HI R11, RZ, 0x3, R12.reuse ;  /* 0x00000003ff0b7819 */ /* 0x100fe4000001140c */
[----:B------:R-:W-:Y:S01]  /*0ac0*/  SHF.R.S32.HI R12, RZ, 0x1f, R12 ;  /* 0x0000001fff0c7819 */ /* 0x000fe2000001140c */
[----:B------:R-:W-:Y:S01]  /*0ad0*/  IMAD.IADD R13, R2, 0x1, -R13 ;  /* 0x00000001020d7824 */ /* 0x000fe200078e0a0d */
[C---:B------:R-:W-:Y:S01]  /*0ae0*/  ISETP.NE.AND P4, PT, R3.reuse, RZ, PT ;  /* 0x000000ff0300720c */ /* 0x040fe20003f85270 */
[----:B------:R-:W1:Y:S01]  /*0af0*/  LDC R2, c[0x0][0x140] ;  /* 0x00005000ff027b82 */ /* 0x000e620000000800 */
[----:B------:R-:W-:Y:S01]  /*0b00*/  LEA.HI R12, R12, R11, RZ, 0x2 ;  /* 0x0000000b0c0c7211 */ /* 0x000fe200078f10ff */
[----:B--2---:R-:W-:Y:S01]  /*0b10*/  IMAD.MOV R24, RZ, RZ, -R14 ;  /* 0x000000ffff187224 */ /* 0x004fe200078e0a0e */
[----:B------:R-:W-:Y:S02]  /*0b20*/  ISETP.EQ.OR P2, PT, R3, 0x3, !P4 ;  /* 0x000000030300780c */ /* 0x000fe40006742670 */
[----:B------:R-:W-:-:S02]  /*0b30*/  LOP3.LUT R12, R12, 0xfffffffc, RZ, 0xc0, !PT ;  /* 0xfffffffc0c0c7812 */ /* 0x000fc400078ec0ff */
[----:B-----5:R-:W-:Y:S02]  /*0b40*/  ISETP.NE.OR P1, PT, R0, RZ, !P1 ;  /* 0x000000ff0000720c */ /* 0x020fe40004f25670 */
[----:B------:R-:W-:Y:S01]  /*0b50*/  ISETP.EQ.AND P2, PT, R6, RZ, P2 ;  /* 0x000000ff0600720c */ /* 0x000fe20001742270 */
[----:B------:R-:W-:Y:S02]  /*0b60*/  IMAD.IADD R12, R11, 0x1, -R12 ;  /* 0x000000010b0c7824 */ /* 0x000fe400078e0a0c */
[----:B------:R-:W2:Y:S01]  /*0b70*/  LDC R11, c[0x0][0x148] ;  /* 0x00005200ff0b7b82 */ /* 0x000ea20000000800 */
[----:B------:R-:W-:Y:S01]  /*0b80*/  SEL R19, RZ, 0x1, !P2 ;  /* 0x00000001ff137807 */ /* 0x000fe20005000000 */
[----:B------:R-:W-:-:S05]  /*0b90*/  IMAD R12, R13, 0x4, R12 ;  /* 0x000000040d0c7824 */ /* 0x000fca00078e020c */
[----:B------:R-:W-:Y:S01]  /*0ba0*/  LEA.HI R0, R12, R12, RZ, 0x1 ;  /* 0x0000000c0c007211 */ /* 0x000fe200078f08ff */
[----:B------:R-:W-:Y:S01]  /*0bb0*/  VOTEU.ALL UP0, P1 ;  /* 0x00000000003f7886 */ /* 0x000fe20000800000 */
[----:B------:R-:W-:Y:S02]  /*0bc0*/  VOTEU.ALL UP1, P1 ;  /* 0x00000000003f7886 */ /* 0x000fe40000820000 */
[----:B------:R-:W-:Y:S02]  /*0bd0*/  LOP3.LUT R13, R0, 0xfffffffe, RZ, 0xc0, !PT ;  /* 0xfffffffe000d7812 */ /* 0x000fe400078ec0ff */
[----:B------:R-:W5:Y:S01]  /*0be0*/  @!UP0 S2UR UR7, SR_CgaCtaId ;  /* 0x00000000000789c3 */ /* 0x000f620000008800 */
[----:B------:R-:W-:Y:S01]  /*0bf0*/  @!UP0 UMOV UR6, 0x400 ;  /* 0x0000040000068882 */ /* 0x000fe20000000000 */
[----:B------:R-:W-:Y:S01]  /*0c00*/  IADD3 R13, R12, -R13, RZ ;  /* 0x8000000d0c0d7210 */ /* 0x000fe20007ffe0ff */
[----:B------:R-:W-:-:S04]  /*0c10*/  @!UP0 UIADD3 UR4, -UR4, 0x100000, URZ ;  /* 0x0010000004048890 */ /* 0x000fc8000fffe13f */
[----:B------:R-:W-:Y:S02]  /*0c20*/  @!UP0 USHF.L.U32 UR5, UR4, 0xb, URZ ;  /* 0x0000000b04058899 */ /* 0x000fe4000800063f */
[----:B------:R-:W-:Y:S01]  /*0c30*/  @!UP0 USHF.L.U32 UR4, UR4, 0x1, URZ ;  /* 0x0000000104048899 */ /* 0x000fe2000800063f */
[----:B-1----:R-:W-:Y:S02]  /*0c40*/  ISETP.EQ.U32.AND P2, PT, R2, 0x1, PT ;  /* 0x000000010200780c */ /* 0x002fe40003f42070 */
[----:B------:R-:W-:Y:S01]  /*0c50*/  ISETP.NE.AND P5, PT, R13, R10, PT ;  /* 0x0000000a0d00720c */ /* 0x000fe20003fa5270 */
[----:B------:R-:W-:-:S05]  /*0c60*/  IMAD.SHL.U32 R13, R12, 0x4, RZ ;  /* 0x000000040c0d7824 */ /* 0x000fca00078e00ff */
[----:B------:R-:W-:Y:S01]  /*0c70*/  LOP3.LUT R22, R12, 0xc, R13, 0x78, !PT ;  /* 0x0000000c0c167812 */ /* 0x000fe200078e780d */
[----:B--2---:R-:W-:Y:S02]  /*0c80*/  IMAD R13, R11, R24, R4 ;  /* 0x000000180b0d7224 */ /* 0x004fe400078e0204 */
[----:B------:R-:W-:-:S04]  /*0c90*/  VIADD R12, R6, 0xffffffff ;  /* 0xffffffff060c7836 */ /* 0x000fc80000000000 */
[----:B------:R-:W-:-:S04]  /*0ca0*/  @P5 LEA.HI R0, R22, R22, RZ, 0x1 ;  /* 0x0000001616005211 */ /* 0x000fc800078f08ff */
[----:B------:R-:W-:Y:S01]  /*0cb0*/  @P5 SHF.R.S32.HI R0, RZ, 0x1, R0 ;  /* 0x00000001ff005819 */ /* 0x000fe20000011400 */
[----:B-----5:R-:W-:Y:S01]  /*0cc0*/  @!UP0 ULEA UR6, UR7, UR6, 0x18 ;  /* 0x0000000607068291 */ /* 0x020fe2000f8ec03f */
[----:B------:R-:W-:Y:S02]  /*0cd0*/  VOTEU.ALL UP0, P1 ;  /* 0x00000000003f7886 */ /* 0x000fe40000800000 */
[----:B------:R-:W-:Y:S02]  /*0ce0*/  @P5 ISETP.NE.AND P6, PT, R0, R13, PT ;  /* 0x0000000d0000520c */ /* 0x000fe40003fc5270 */
[----:B------:R-:W-:Y:S02]  /*0cf0*/  LOP3.LUT P1, RZ, R7, 0x7, RZ, 0xc0, !PT ;  /* 0x0000000707ff7812 */ /* 0x000fe4000782c0ff */
[----:B------:R-:W-:Y:S02]  /*0d00*/  @P5 SEL R23, RZ, 0x1, P6 ;  /* 0x00000001ff175807 */ /* 0x000fe40003000000 */
[----:B------:R-:W-:-:S02]  /*0d10*/  ISETP.NE.AND P5, PT, R6, RZ, PT ;  /* 0x000000ff0600720c */ /* 0x000fc40003fa5270 */
[----:B------:R-:W-:Y:S01]  /*0d20*/  ISETP.LT.U32.AND P1, PT, R22, 0x2, !P1 ;  /* 0x000000021600780c */ /* 0x000fe20004f21070 */
[----:B------:R-:W1:Y:S02]  /*0d30*/  FENCE.VIEW.ASYNC.S ;  /* 0x00000000000073c6 */ /* 0x000e640000000000 */
[----:B-1----:R1:W2:Y:S01]  /*0d40*/  @!UP0 SYNCS.EXCH.64 URZ, [UR6+0x130], UR4 ;  /* 0x00013004063f85b2 */ /* 0x0022a20008000100 */
[----:B------:R-:W-:Y:S02]  /*0d50*/  ISETP.EQ.AND P6, PT, R3, 0x2, !P5 ;  /* 0x000000020300780c */ /* 0x000fe40006fc2270 */
[----:B------:R-:W-:Y:S02]  /*0d60*/  SEL R0, RZ, 0x1, !P1 ;  /* 0x00000001ff007807 */ /* 0x000fe40004800000 */
[----:B------:R-:W-:Y:S02]  /*0d70*/  ISETP.GE.U32.AND P1, PT, R12, 0x2, PT ;  /* 0x000000020c00780c */ /* 0x000fe40003f26070 */
[----:B------:R-:W-:-:S02]  /*0d80*/  SEL R2, RZ, 0x1, !P6 ;  /* 0x00000001ff027807 */ /* 0x000fc40007000000 */
[----:B------:R-:W-:Y:S02]  /*0d90*/  LOP3.LUT R23, R23, R0, RZ, 0xc0, !PT ;  /* 0x0000000017177212 */ /* 0x000fe400078ec0ff */
[----:B------:R-:W-:Y:S02]  /*0da0*/  SEL R0, R2, 0x2, P1 ;  /* 0x0000000202007807 */ /* 0x000fe40000800000 */
[----:B------:R-:W-:Y:S01]  /*0db0*/  SEL R19, R19, 0x2, P1 ;  /* 0x0000000213137807 */ /* 0x000fe20000800000 */
[----:B------:R1:W1:Y:S01]  /*0dc0*/  @!UP1 SYNCS.EXCH.64 URZ, [UR6+0x138], UR4 ;  /* 0x00013804063f95b2 */ /* 0x0002620008000100 */
[----:B------:R-:W-:Y:S01]  /*0dd0*/  NOP ;  /* 0x0000000000007918 */ /* 0x000fe20000000000 */
[----:B------:R-:W-:Y:S05]  /*0de0*/  @!P2 BRA `(.L_x_9) ;  /* 0x000000000008a947 */ /* 0x000fea0003800000 */
[----:B-1234-:R-:W-:Y:S01]  /*0df0*/  UCGABAR_ARV ;  /* 0x00000000000079c7 */ /* 0x01efe20008000000 */
[----:B------:R-:W-:Y:S05]  /*0e00*/  BRA `(.L_x_10) ;  /* 0x0000000000047947 */ /* 0x000fea0003800000 */
.L_x_9:
[----:B-1234-:R-:W-:Y:S01]  /*0e10*/  NOP ;  /* 0x0000000000007918 */ /* 0x01efe20000000000 */
.L_x_10:
[----:B------:R-:W1:Y:S01]  /*0e20*/  LDC R2, c[0x0][0x904] ;  /* 0x00024100ff027b82 */ /* 0x000e620000000800 */
[----:B------:R-:W-:Y:S02]  /*0e30*/  IMAD.U32 R6, RZ, RZ, UR9 ;  /* 0x00000009ff067e24 */ /* 0x000fe4000f8e00ff */
[----:B------:R-:W-:Y:S01]  /*0e40*/  IMAD.MOV.U32 R7, RZ, RZ, RZ ;  /* 0x000000ffff077224 */ /* 0x000fe200078e00ff */
[----:B-1----:R-:W-:-:S04]  /*0e50*/  ISETP.NE.AND P1, PT, R2, 0x1, PT ;  /* 0x000000010200780c */ /* 0x002fc80003f25270 */
[----:B------:R-:W-:-:S09]  /*0e60*/  P2R R5, PR, RZ, 0x2 ;  /* 0x00000002ff057803 */ /* 0x000fd20000000000 */
[----:B------:R-:W1:Y:S01]  /*0e70*/  @P1 LDC R17, c[0x0][0x10] ;  /* 0x00000400ff111b82 */ /* 0x000e620000000800 */
[----:B------:R-:W-:Y:S02]  /*0e80*/  @P1 IMAD.MOV.U32 R5, RZ, RZ, RZ ;  /* 0x000000ffff051224 */ /* 0x000fe400078e00ff */
[----:B------:R-:W-:-:S05]  /*0e90*/  @P1 IMAD.MOV.U32 R15, RZ, RZ, RZ ;  /* 0x000000ffff0f1224 */ /* 0x000fca00078e00ff */
[----:B------:R-:W2:Y:S01]  /*0ea0*/  @!P1 LDC R13, c[0x0][0xc] ;  /* 0x00000300ff0d9b82 */ /* 0x000ea20000000800 */
[----:B------:R-:W-:Y:S01]  /*0eb0*/  ULDC UR4, c[0x0][0xc] ;  /* 0x0000030000047ab9 */ /* 0x000fe20000000800 */
[----:B------:R-:W-:Y:S01]  /*0ec0*/  ULDC UR5, c[0x0][0x10] ;  /* 0x0000040000057ab9 */ /* 0x000fe20000000800 */
[----:B------:R-:W-:Y:S01]  /*0ed0*/  ULDC UR6, c[0x0][0x14] ;  /* 0x0000050000067ab9 */ /* 0x000fe20000000800 */
[----:B------:R-:W-:-:S04]  /*0ee0*/  UIMAD.WIDE.U32 UR4, UR4, UR5, URZ ;  /* 0x00000005040472a5 */ /* 0x000fc8000f8e003f */
[----:B------:R-:W-:Y:S02]  /*0ef0*/  UIMAD.WIDE.U32 UR36, UR4, UR6, URZ ;  /* 0x00000006042472a5 */ /* 0x000fe4000f8e003f */
[----:B------:R-:W-:-:S04]  /*0f00*/  UIMAD UR42, UR5, UR6, URZ ;  /* 0x00000006052a72a4 */ /* 0x000fc8000f8e023f */
[----:B------:R-:W-:Y:S01]  /*0f10*/  UIADD3 UR42, UR37, UR42, URZ ;  /* 0x0000002a252a7290 */ /* 0x000fe2000fffe03f */
[----:B-1----:R-:W-:-:S04]  /*0f20*/  @P1 IMAD.WIDE.U32 R16, R17, UR9, R4 ;  /* 0x0000000911101c25 */ /* 0x002fc8000f8e0004 */
[----:B------:R-:W-:Y:S02]  /*0f30*/  @P1 IMAD.IADD R17, R17, 0x1, R15 ;  /* 0x0000000111111824 */ /* 0x000fe400078e020f */
[----:B--2---:R-:W-:-:S04]  /*0f40*/  @!P1 IMAD.WIDE.U32 R6, R4, R13, R6 ;  /* 0x0000000d04069225 */ /* 0x004fc800078e0006 */
[----:B------:R-:W-:Y:S01]  /*0f50*/  @!P1 IMAD.MOV.U32 R16, RZ, RZ, R6 ;  /* 0x000000ffff109224 */ /* 0x000fe200078e0006 */
[----:B------:R-:W-:Y:S01]  /*0f60*/  @!P1 MOV R17, R7 ;  /* 0x0000000700119202 */ /* 0x000fe20000000f00 */
[----:B------:R-:W-:Y:S06]  /*0f70*/  @!P2 BRA `(.L_x_11) ;  /* 0x00000000000ca947 */ /* 0x000fec0003800000 */
[----:B------:R-:W-:Y:S01]  /*0f80*/  UCGABAR_WAIT ;  /* 0x0000000000007dc7 */ /* 0x000fe20008000000 */
[----:B------:R-:W-:Y:S01]  /*0f90*/  CCTL.IVALL ;  /* 0x00000000ff00798f */ /* 0x000fe20002000000 */
[----:B------:R-:W-:Y:S05]  /*0fa0*/  BRA `(.L_x_12) ;  /* 0x0000000000047947 */ /* 0x000fea0003800000 */
.L_x_11:
[----:B------:R-:W-:Y:S06]  /*0fb0*/  BAR.SYNC.DEFER_BLOCKING 0x0 ;  /* 0x0000000000007b1d */ /* 0x000fec0000010000 */
.L_x_12:
[----:B------:R-:W1:Y:S01]  /*0fc0*/  S2UR UR43, SR_CgaCtaId ;  /* 0x00000000002b79c3 */ /* 0x000e620000008800 */
[----:B------:R-:W-:Y:S05]  /*0fd0*/  @!P5 BRA `(.L_x_13) ;  /* 0x0000006c00c8d947 */ /* 0x000fea0003800000 */
[----:B------:R-:W-:-:S13]  /*0fe0*/  ISETP.GT.U32.AND P0, PT, R12, 0x1, PT ;  /* 0x000000010c00780c */ /* 0x000fda0003f04070 */
[----:B-1----:R-:W-:Y:S05]  /*0ff0*/  @P0 EXIT ;  /* 0x000000000000094d */ /* 0x002fea0003800000 */
[----:B------:R-:W-:Y:S01]  /*1000*/  ULDC.64 UR4, c[0x0][0x8f8] ;  /* 0x00023e0000047ab9 */ /* 0x000fe20000000a00 */
[----:B------:R-:W-:Y:S01]  /*1010*/  UMOV UR47, 0xffffffff ;  /* 0xffffffff002f7882 */ /* 0x000fe20000000000 */
[----:B------:R-:W-:Y:S01]  /*1020*/  ISETP.GE.U32.AND P0, PT, R16, UR4, PT ;  /* 0x0000000410007c0c */ /* 0x000fe2000bf06070 */
[----:B------:R-:W-:Y:S01]  /*1030*/  IMAD.MOV.U32 R3, RZ, RZ, -0x1 ;  /* 0xffffffffff037424 */ /* 0x000fe200078e00ff */
[----:B------:R-:W-:Y:S01]  /*1040*/  PRMT R56, RZ, 0x7610, R56 ;  /* 0x00007610ff387816 */ /* 0x000fe20000000038 */
[----:B------:R-:W-:Y:S01]  /*1050*/  IMAD.MOV.U32 R8, RZ, RZ, -0x1 ;  /* 0xffffffffff087424 */ /* 0x000fe200078e00ff */
[----:B------:R-:W-:Y:S02]  /*1060*/  ISETP.GE.U32.AND.EX P0, PT, R17, UR5, PT, P0 ;  /* 0x0000000511007c0c */ /* 0x000fe4000bf06100 */
[----:B------:R-:W-:-:S11]  /*1070*/  PRMT R6, RZ, 0x7610, R6 ;  /* 0x00007610ff067816 */ /* 0x000fd60000000006 */
[----:B------:R-:W-:Y:S05]  /*1080*/  @P0 BRA `(.L_x_14) ;  /* 0x0000000400280947 */ /* 0x000fea0003800000 */
[----:B------:R-:W1:Y:S01]  /*1090*/  LDC.64 R20, c[0x0][0x8d0] ;  /* 0x00023400ff147b82 */ /* 0x000e620000000a00 */
[----:B------:R-:W-:Y:S02]  /*10a0*/  IMAD.MOV.U32 R6, RZ, RZ, R16 ;  /* 0x000000ffff067224 */ /* 0x000fe400078e0010 */
[----:B------:R-:W-:-:S05]  /*10b0*/  IMAD.MOV.U32 R7, RZ, RZ, R17 ;  /* 0x000000ffff077224 */ /* 0x000fca00078e0011 */
[----:B------:R-:W2:Y:S08]  /*10c0*/  LDC R14, c[0x0][0x8d8] ;  /* 0x00023600ff0e7b82 */ /* 0x000eb00000000800 */
[----:B------:R-:W3:Y:S01]  /*10d0*/  LDC.64 R26, c[0x0][0x8c8] ;  /* 0x00023200ff1a7b82 */ /* 0x000ee20000000a00 */
[----:B-1----:R-:W-:-:S04]  /*10e0*/  ISETP.NE.U32.AND P0, PT, R20, RZ, PT ;  /* 0x000000ff1400720c */ /* 0x002fc80003f05070 */
[----:B------:R-:W-:-:S13]  /*10f0*/  ISETP.NE.AND.EX P0, PT, R21, RZ, PT, P0 ;  /* 0x000000ff1500720c */ /* 0x000fda0003f05300 */
[----:B--23--:R-:W-:Y:S05]  /*1100*/  @!P0 BRA `(.L_x_15) ;  /* 0x0000000000288947 */ /* 0x00cfea0003800000 */
[----:B------:R-:W1:Y:S02]  /*1110*/  LDC R3, c[0x0][0x8dc] ;  /* 0x00023700ff037b82 */ /* 0x000e640000000800 */
[----:B-1----:R-:W-:-:S05]  /*1120*/  IADD3 R3, P0, R16, R3, RZ ;  /* 0x0000000310037210 */ /* 0x002fca0007f1e0ff */
[----:B------:R-:W-:-:S04]  /*1130*/  IMAD.X R15, RZ, RZ, R17, P0 ;  /* 0x000000ffff0f7224 */ /* 0x000fc800000e0611 */
[----:B------:R-:W-:-:S04]  /*1140*/  IMAD.WIDE.U32 R6, R15, R20, RZ ;  /* 0x000000140f067225 */ /* 0x000fc800078e00ff */
[----:B------:R-:W-:-:S04]  /*1150*/  IMAD.WIDE.U32 R8, P0, R3, R21, R6 ;  /* 0x0000001503087225 */ /* 0x000fc80007800006 */
[----:B------:R-:W-:-:S04]  /*1160*/  IMAD.WIDE.U32 R6, R3, R20, RZ ;  /* 0x0000001403067225 */ /* 0x000fc800078e00ff */
[----:B------:R-:W-:Y:S01]  /*1170*/  IMAD.X R13, RZ, RZ, RZ, P0 ;  /* 0x000000ffff0d7224 */ /* 0x000fe200000e06ff */
[----:B------:R-:W-:Y:S01]  /*1180*/  IADD3 RZ, P0, R7, R8, RZ ;  /* 0x0000000807ff7210 */ /* 0x000fe20007f1e0ff */
[----:B------:R-:W-:-:S04]  /*1190*/  IMAD.MOV.U32 R12, RZ, RZ, R9 ;  /* 0x000000ffff0c7224 */ /* 0x000fc800078e0009 */
[----:B------:R-:W-:-:S08]  /*11a0*/  IMAD.WIDE.U32.X R6, R15, R21, R12, P0 ;  /* 0x000000150f067225 */ /* 0x000fd000000e040c */
.L_x_15:
[----:B------:R-:W1:Y:S01]  /*11b0*/  LDC.64 R28, c[0x0][0x8e8] ;  /* 0x00023a00ff1c7b82 */ /* 0x000e620000000a00 */
[-CC-:B------:R-:W-:Y:S02]  /*11c0*/  SHF.R.U64 R30, R6, R14.reuse, R7.reuse ;  /* 0x0000000e061e7219 */ /* 0x180fe40000001207 */
[----:B------:R-:W-:Y:S02]  /*11d0*/  SHF.R.U32.HI R3, RZ, R14, R7 ;  /* 0x0000000eff037219 */ /* 0x000fe40000011607 */
[----:B------:R-:W-:Y:S02]  /*11e0*/  IADD3 R5, P0, RZ, -R30, RZ ;  /* 0x8000001eff057210 */ /* 0x000fe40007f1e0ff */
[----:B------:R-:W-:Y:S01]  /*11f0*/  MOV R31, 0x1 ;  /* 0x00000001001f7802 */ /* 0x000fe20000000f00 */
[----:B------:R-:W2:Y:S02]  /*1200*/  LDC R12, c[0x0][0x8c0] ;  /* 0x00023000ff0c7b82 */ /* 0x000ea40000000800 */
[----:B------:R-:W-:-:S02]  /*1210*/  IMAD.X R3, RZ, RZ, ~R3, P0 ;  /* 0x000000ffff037224 */ /* 0x000fc400000e0e03 */
[----:B------:R-:W-:-:S04]  /*1220*/  IMAD.WIDE.U32 R6, R5, R26, R16 ;  /* 0x0000001a05067225 */ /* 0x000fc800078e0010 */
[----:B------:R-:W3:Y:S01]  /*1230*/  LDC R9, c[0x0][0x8b0] ;  /* 0x00022c00ff097b82 */ /* 0x000ee20000000800 */
[----:B------:R-:W-:-:S04]  /*1240*/  IMAD R8, R3, R26, RZ ;  /* 0x0000001a03087224 */ /* 0x000fc800078e02ff */
[----:B------:R-:W-:Y:S02]  /*1250*/  IMAD R3, R5, R27, R8 ;  /* 0x0000001b05037224 */ /* 0x000fe400078e0208 */
[----:B------:R-:W-:Y:S01]  /*1260*/  IMAD R27, R11, R24, R4 ;  /* 0x000000180b1b7224 */ /* 0x000fe200078e0204 */
[----:B------:R-:W4:Y:S01]  /*1270*/  LDC R20, c[0x0][0x900] ;  /* 0x00024000ff147b82 */ /* 0x000f220000000800 */
[----:B------:R-:W-:Y:S01]  /*1280*/  IMAD.IADD R3, R7, 0x1, R3 ;  /* 0x0000000107037824 */ /* 0x000fe200078e0203 */
[----:B-1----:R-:W-:-:S04]  /*1290*/  ISETP.NE.U32.AND P0, PT, R28, RZ, PT ;  /* 0x000000ff1c00720c */ /* 0x002fc80003f05070 */
[----:B------:R-:W-:Y:S02]  /*12a0*/  ISETP.NE.AND.EX P0, PT, R29, RZ, PT, P0 ;  /* 0x000000ff1d00720c */ /* 0x000fe40003f05300 */
[----:B------:R-:W1:Y:S01]  /*12b0*/  LDC R14, c[0x0][0x8a8] ;  /* 0x00022a00ff0e7b82 */ /* 0x000e620000000800 */
[-CC-:B--2---:R-:W-:Y:S02]  /*12c0*/  SHF.R.U64 R15, R6, R12.reuse, R3.reuse ;  /* 0x0000000c060f7219 */ /* 0x184fe40000001203 */
[----:B------:R-:W-:Y:S01]  /*12d0*/  SHF.R.U32.HI R6, RZ, R12, R3 ;  /* 0x0000000cff067219 */ /* 0x000fe20000011603 */
[----:B------:R-:W-:-:S04]  /*12e0*/  IMAD.MOV.U32 R3, RZ, RZ, -0x1 ;  /* 0xffffffffff037424 */ /* 0x000fc800078e00ff */
[----:B------:R-:W2:Y:S01]  /*12f0*/  LDC R21, c[0x0][0x8f0] ;  /* 0x00023c00ff157b82 */ /* 0x000ea20000000800 */
[-CC-:B---3--:R-:W-:Y:S02]  /*1300*/  SHF.R.U64 R12, R15, R9.reuse, R6.reuse ;  /* 0x000000090f0c7219 */ /* 0x188fe40000001206 */
[----:B------:R-:W-:-:S05]  /*1310*/  SHF.R.U32.HI R5, RZ, R9, R6 ;  /* 0x00000009ff057219 */ /* 0x000fca0000011606 */
[----:B------:R-:W3:Y:S01]  /*1320*/  LDC R26, c[0x0][0x8e0] ;  /* 0x00023800ff1a7b82 */ /* 0x000ee20000000800 */
[-CC-:B----4-:R-:W-:Y:S02]  /*1330*/  SHF.R.U64 R24, R12, R20.reuse, R5.reuse ;  /* 0x000000140c187219 */ /* 0x190fe40000001205 */
[-C--:B------:R-:W-:Y:S02]  /*1340*/  SHF.L.U32 R3, R3, R20.reuse, RZ ;  /* 0x0000001403037219 */ /* 0x080fe400000006ff */
[----:B------:R-:W-:Y:S01]  /*1350*/  SHF.R.U32.HI R5, RZ, R20, R5 ;  /* 0x00000014ff057219 */ /* 0x000fe20000011605 */
[----:B------:R-:W-:Y:S01]  /*1360*/  IMAD.MOV.U32 R4, RZ, RZ, R24 ;  /* 0x000000ffff047224 */ /* 0x000fe200078e0018 */
[----:B------:R-:W-:Y:S01]  /*1370*/  LOP3.LUT R11, RZ, R3, RZ, 0x33, !PT ;  /* 0x00000003ff0b7212 */ /* 0x000fe200078e33ff */
[----:B------:R-:W4:Y:S01]  /*1380*/  LDC R25, c[0x0][0x8b8] ;  /* 0x00022e00ff197b82 */ /* 0x000f220000000800 */
[----:B------:R-:W-:Y:S05]  /*1390*/  @!P0 BRA `(.L_x_16) ;  /* 0x0000000000288947 */ /* 0x000fea0003800000 */
[----:B------:R-:W5:Y:S02]  /*13a0*/  LDC R3, c[0x0][0x8f4] ;  /* 0x00023d00ff037b82 */ /* 0x000f640000000800 */
[----:B-----5:R-:W-:-:S05]  /*13b0*/  IADD3 R3, P0, R24, R3, RZ ;  /* 0x0000000318037210 */ /* 0x020fca0007f1e0ff */
        /* <DEDUP_REMOVED lines=8> */
.L_x_16:
[----:B--2---:R-:W-:Y:S01]  /*1440*/  SHF.R.U64 R5, R4, R21, R5 ;  /* 0x0000001504057219 */ /* 0x004fe20000001205 */
[----:B-1----:R-:W-:Y:S01]  /*1450*/  VIADD R6, R14, 0xffffffff ;  /* 0xffffffff0e067836 */ /* 0x002fe20000000000 */
[----:B------:R-:W-:Y:S02]  /*1460*/  SHF.L.U32 R3, R31, R20, RZ ;  /* 0x000000141f037219 */ /* 0x000fe400000006ff */
[----:B------:R-:W-:Y:S01]  /*1470*/  LOP3.LUT R4, R12, R11, RZ, 0xc0, !PT ;  /* 0x0000000b0c047212 */ /* 0x000fe200078ec0ff */
[----:B------:R-:W-:Y:S01]  /*1480*/  IMAD.MOV R7, RZ, RZ, -R5 ;  /* 0x000000ffff077224 */ /* 0x000fe200078e0a05 */
[----:B------:R-:W-:Y:S02]  /*1490*/  SEL R10, R10, R27, !P1 ;  /* 0x0000001b0a0a7207 */ /* 0x000fe40004800000 */
[----:B------:R-:W-:Y:S01]  /*14a0*/  LOP3.LUT R6, R15, R6, RZ, 0xc0, !PT ;  /* 0x000000060f067212 */ /* 0x000fe200078ec0ff */
[----:B------:R-:W-:Y:S01]  /*14b0*/  IMAD R5, R3, R5, R4 ;  /* 0x0000000503057224 */ /* 0x000fe200078e0204 */
[----:B------:R-:W-:Y:S01]  /*14c0*/  R2UR UR47, R30 ;  /* 0x000000001e2f72ca */ /* 0x000fe200000e0000 */
[----:B---3--:R-:W-:-:S02]  /*14d0*/  IMAD R3, R7, R26, R24 ;  /* 0x0000001a07037224 */ /* 0x008fc400078e0218 */
[----:B----4-:R-:W-:Y:S02]  /*14e0*/  IMAD R10, R5, R25, R10 ;  /* 0x00000019050a7224 */ /* 0x010fe400078e020a */
[----:B------:R-:W-:Y:S02]  /*14f0*/  IMAD R3, R3, R14, R6 ;  /* 0x0000000e03037224 */ /* 0x000fe400078e0206 */
[----:B------:R-:W-:-:S03]  /*1500*/  IMAD.MOV.U32 R6, RZ, RZ, 0x1 ;  /* 0x00000001ff067424 */ /* 0x000fc600078e00ff */
[----:B------:R-:W-:Y:S02]  /*1510*/  SEL R8, R3, R10, !P1 ;  /* 0x0000000a03087207 */ /* 0x000fe40004800000 */
[----:B------:R-:W-:-:S07]  /*1520*/  SEL R3, R10, R3, !P1 ;  /* 0x000000030a037207 */ /* 0x000fce0004800000 */
.L_x_14:
[----:B------:R-:W-:-:S08]  /*1530*/  NOP ;  /* 0x0000000000007918 */ /* 0x000fd00000000000 */
[----:B------:R-:W1:Y:S02]  /*1540*/  USETMAXREG.TRY_ALLOC.CTAPOOL UP0, 0xe8 ;  /* 0x000000e8000079c8 */ /* 0x000e640008000600 */
[----:B-1----:R-:W-:-:S13]  /*1550*/  PLOP3.LUT P0, PT, PT, PT, UP0, 0x80, 0x0 ;  /* 0x000000000000781c */ /* 0x002fda0003f0f008 */
[----:B------:R-:W-:Y:S05]  /*1560*/  @!P0 BRA `(.L_x_14) ;  /* 0xfffffffc00f08947 */ /* 0x000fea000383ffff */
[----:B------:R-:W-:Y:S02]  /*1570*/  ULDC.64 UR4, c[0x0][0x590] ;  /* 0x0001640000047ab9 */ /* 0x000fe40000000a00 */
[----:B------:R-:W-:-:S04]  /*1580*/  ISETP.NE.U32.AND P0, PT, RZ, UR4, PT ;  /* 0x00000004ff007c0c */ /* 0x000fc8000bf05070 */
[----:B------:R-:W-:-:S13]  /*1590*/  ISETP.NE.AND.EX P0, PT, RZ, UR5, PT, P0 ;  /* 0x00000005ff007c0c */ /* 0x000fda000bf05300 */
[----:B------:R-:W-:Y:S05]  /*15a0*/  @P0 BRA `(.L_x_17) ;  /* 0x00000000002c0947 */ /* 0x000fea0003800000 */
[----:B------:R-:W-:Y:S02]  /*15b0*/  ULDC.64 UR4, c[0x0][0x588] ;  /* 0x0001620000047ab9 */ /* 0x000fe40000000a00 */
[----:B------:R-:W-:-:S04]  /*15c0*/  ISETP.NE.U32.AND P0, PT, RZ, UR4, PT ;  /* 0x00000004ff007c0c */ /* 0x000fc8000bf05070 */
[----:B------:R-:W-:-:S13]  /*15d0*/  ISETP.NE.AND.EX P0, PT, RZ, UR5, PT, P0 ;  /* 0x00000005ff007c0c */ /* 0x000fda000bf05300 */
[----:B------:R-:W-:Y:S05]  /*15e0*/  @!P0 BRA `(.L_x_18) ;  /* 0x0000000000108947 */ /* 0x000fea0003800000 */
[----:B------:R-:W1:Y:S02]  /*15f0*/  LDC.64 R4, c[0x0][0x588] ;  /* 0x00016200ff047b82 */ /* 0x000e640000000a00 */
[----:B-1----:R1:W5:Y:S01]  /*1600*/  LDG.E R57, desc[UR38][R4.64] ;  /* 0x0000002604397981 */ /* 0x002362000c1e1900 */
[----:B------:R-:W-:Y:S01]  /*1610*/  IMAD.MOV.U32 R56, RZ, RZ, 0x1 ;  /* 0x00000001ff387424 */ /* 0x000fe200078e00ff */
[----:B------:R-:W-:Y:S06]  /*1620*/  BRA `(.L_x_17) ;  /* 0x00000000000c7947 */ /* 0x000fec0003800000 */
.L_x_18:
[----:B------:R-:W-:Y:S01]  /*1630*/  ULDC UR4, c[0x0][0x580] ;  /* 0x0001600000047ab9 */ /* 0x000fe20000000800 */
[----:B------:R-:W-:Y:S02]  /*1640*/  IMAD.MOV.U32 R56, RZ, RZ, 0x1 ;  /* 0x00000001ff387424 */ /* 0x000fe400078e00ff */
[----:B------:R-:W-:-:S07]  /*1650*/  IMAD.U32 R57, RZ, RZ, UR4 ;  /* 0x00000004ff397e24 */ /* 0x000fce000f8e00ff */
.L_x_17:
        /* <DEDUP_REMOVED lines=8> */
[----:B------:R-:W2:Y:S02]  /*16e0*/  LDC.64 R58, c[0x0][0x5a8] ;  /* 0x00016a00ff3a7b82 */ /* 0x000ea40000000a00 */
[----:B--2---:R2:W5:Y:S01]  /*16f0*/  LDG.E R58, desc[UR38][R58.64] ;  /* 0x000000263a3a7981 */ /* 0x004562000c1e1900 */
[----:B------:R-:W-:Y:S05]  /*1700*/  BRA `(.L_x_19) ;  /* 0x0000000000087947 */ /* 0x000fea0003800000 */
.L_x_20:
[----:B------:R-:W-:Y:S02]  /*1710*/  ULDC UR4, c[0x0][0x5a0] ;  /* 0x0001680000047ab9 */ /* 0x000fe40000000800 */
[----:B------:R-:W-:-:S07]  /*1720*/  MOV R58, UR4 ;  /* 0x00000004003a7c02 */ /* 0x000fce0008000f00 */
.L_x_19:
[----:B------:R-:W-:-:S13]  /*1730*/  LOP3.LUT P0, RZ, R6, 0xff, RZ, 0xc0, !PT ;  /* 0x000000ff06ff7812 */ /* 0x000fda000780c0ff */
[----:B------:R-:W-:Y:S05]  /*1740*/  @!P0 EXIT ;  /* 0x000000000000894d */ /* 0x000fea0003800000 */
[----:B------:R-:W3:Y:S01]  /*1750*/  S2UR UR6, SR_CgaCtaId ;  /* 0x00000000000679c3 */ /* 0x000ee20000008800 */
[C---:B-1----:R-:W-:Y:S01]  /*1760*/  IMAD.SHL.U32 R4, R18.reuse, 0x10, RZ ;  /* 0x0000001012047824 */ /* 0x042fe200078e00ff */
[----:B------:R-:W-:Y:S01]  /*1770*/  ULDC UR4, c[0x0][0x28c] ;  /* 0x0000a30000047ab9 */ /* 0x000fe20000000800 */
[C---:B------:R-:W-:Y:S01]  /*1780*/  IMAD.SHL.U32 R5, R18.reuse, 0x2, RZ ;  /* 0x0000000212057824 */ /* 0x040fe200078e00ff */
[----:B------:R-:W-:Y:S01]  /*1790*/  UIADD3 UR4, UR4, 0x3f, URZ ;  /* 0x0000003f04047890 */ /* 0x000fe2000fffe03f */
[----:B------:R-:W-:Y:S01]  /*17a0*/  IMAD.SHL.U32 R7, R18, 0x8, RZ ;  /* 0x0000000812077824 */ /* 0x000fe200078e00ff */
[----:B------:R-:W-:Y:S01]  /*17b0*/  LOP3.LUT R4, R4, 0xe00, RZ, 0xc0, !PT ;  /* 0x00000e0004047812 */ /* 0x000fe200078ec0ff */
[----:B------:R-:W-:Y:S01]  /*17c0*/  UMOV UR49, 0x400 ;  /* 0x0000040000317882 */ /* 0x000fe20000000000 */
[----:B------:R-:W-:Y:S01]  /*17d0*/  USHF.R.S32.HI UR5, URZ, 0x1f, UR4 ;  /* 0x0000001f3f057899 */ /* 0x000fe20008011404 */
[----:B------:R-:W-:Y:S01]  /*17e0*/  LOP3.LUT R60, R0, 0x1, RZ, 0xfc, !PT ;  /* 0x00000001003c7812 */ /* 0x000fe200078efcff */
[----:B------:R-:W-:Y:S01]  /*17f0*/  IMAD.MOV.U32 R61, RZ, RZ, RZ ;  /* 0x000000ffff3d7224 */ /* 0x000fe200078e00ff */
[----:B------:R-:W-:Y:S01]  /*1800*/  LOP3.LUT R4, R4, 0x6, R5, 0xf8, !PT ;  /* 0x0000000604047812 */ /* 0x000fe200078ef805 */
[----:B------:R-:W-:Y:S01]  /*1810*/  ULEA.HI UR5, UR5, UR4, URZ, 0x6 ;  /* 0x0000000405057291 */ /* 0x000fe2000f8f303f */
[----:B------:R-:W-:Y:S01]  /*1820*/  LOP3.LUT R5, R7, 0x80, RZ, 0xc0, !PT ;  /* 0x0000008007057812 */ /* 0x000fe200078ec0ff */
[----:B------:R-:W-:Y:S01]  /*1830*/  IMAD.MOV.U32 R64, RZ, RZ, RZ ;  /* 0x000000ffff407224 */ /* 0x000fe200078e00ff */
[----:B------:R-:W-:Y:S01]  /*1840*/  LOP3.LUT R4, R4, 0x60, R7, 0xf8, !PT ;  /* 0x0000006004047812 */ /* 0x000fe200078ef807 */
[----:B------:R-:W-:Y:S01]  /*1850*/  USHF.R.S32.HI UR50, URZ, 0x6, UR5 ;  /* 0x000000063f327899 */ /* 0x000fe20008011405 */
[----:B------:R-:W-:Y:S01]  /*1860*/  LOP3.LUT R5, R5, 0x10, R18, 0xf8, !PT ;  /* 0x0000001005057812 */ /* 0x000fe200078ef812 */
[----:B------:R-:W-:Y:S01]  /*1870*/  ULDC.64 UR40, c[0x0][0x198] ;  /* 0x0000660000287ab9 */ /* 0x000fe20000000a00 */
[----:B------:R-:W-:Y:S01]  /*1880*/  LOP3.LUT R95, R19, 0x1, RZ, 0xfc, !PT ;  /* 0x00000001135f7812 */ /* 0x000fe200078efcff */
[----:B------:R-:W-:Y:S01]  /*1890*/  UMOV UR48, URZ ;  /* 0x0000003f00307c82 */ /* 0x000fe20008000000 */
[----:B--2---:R-:W-:Y:S01]  /*18a0*/  LOP3.LUT R59, R4, R5, RZ, 0xfc, !PT ;  /* 0x00000005043b7212 */ /* 0x004fe200078efcff */
[----:B------:R-:W-:Y:S01]  /*18b0*/  UMOV UR4, URZ ;  /* 0x0000003f00047c82 */ /* 0x000fe20008000000 */
[----:B---3--:R-:W-:-:S06]  /*18c0*/  ULEA UR49, UR6, UR49, 0x18 ;  /* 0x0000003106317291 */ /* 0x008fcc000f8ec03f */
[----:B------:R-:W-:-:S07]  /*18d0*/  VIADD R62, R59, UR49 ;  /* 0x000000313b3e7c36 */ /* 0x000fce0008000000 */
.L_x_78:
[----:B------:R-:W-:Y:S01]  /*18e0*/  LOP3.LUT R0, R18, 0x80, RZ, 0xc0, !PT ;  /* 0x0000008012007812 */ /* 0x000fe200078ec0ff */
[----:B------:R-:W1:Y:S01]  /*18f0*/  LDC R4, c[0x0][0x28c] ;  /* 0x0000a300ff047b82 */ /* 0x000e620000000800 */
[----:B------:R-:W-:Y:S01]  /*1900*/  UMOV UR5, URZ ;  /* 0x0000003f00057c82 */ /* 0x000fe20008000000 */
[----:B------:R-:W-:Y:S01]  /*1910*/  UMOV UR6, URZ ;  /* 0x0000003f00067c82 */ /* 0x000fe20008000000 */
[----:B------:R-:W-:Y:S01]  /*1920*/  SHF.R.U32.HI R0, RZ, 0x7, R0 ;  /* 0x00000007ff007819 */ /* 0x000fe20000011600 */
[----:B------:R-:W-:Y:S01]  /*1930*/  UMOV UR13, UR4 ;  /* 0x00000004000d7c82 */ /* 0x000fe20008000000 */
[----:B------:R-:W-:Y:S01]  /*1940*/  CS2R R66, SRZ ;  /* 0x0000000000427805 */ /* 0x000fe2000001ff00 */
[----:B------:R-:W-:Y:S01]  /*1950*/  IMAD.MOV.U32 R63, RZ, RZ, RZ ;  /* 0x000000ffff3f7224 */ /* 0x000fe200078e00ff */
[----:B------:R-:W-:Y:S01]  /*1960*/  CS2R R68, SRZ ;  /* 0x0000000000447805 */ /* 0x000fe2000001ff00 */
[----:B------:R-:W-:Y:S01]  /*1970*/  IMAD.MOV.U32 R65, RZ, RZ, RZ ;  /* 0x000000ffff417224 */ /* 0x000fe200078e00ff */
[----:B------:R-:W2:Y:S01]  /*1980*/  SHFL.IDX PT, R0, R0, RZ, 0x1f ;  /* 0x00001fff00007589 */ /* 0x000ea200000e0000 */
[----:B------:R-:W-:-:S02]  /*1990*/  CS2R R70, SRZ ;  /* 0x0000000000467805 */ /* 0x000fc4000001ff00 */
[----:B------:R-:W-:Y:S02]  /*19a0*/  CS2R R72, SRZ ;  /* 0x0000000000487805 */ /* 0x000fe4000001ff00 */
[----:B------:R-:W-:Y:S02]  /*19b0*/  CS2R R74, SRZ ;  /* 0x00000000004a7805 */ /* 0x000fe4000001ff00 */
[----:B------:R-:W-:Y:S02]  /*19c0*/  CS2R R80, SRZ ;  /* 0x0000000000507805 */ /* 0x000fe4000001ff00 */
[----:B------:R-:W-:Y:S02]  /*19d0*/  CS2R R76, SRZ ;  /* 0x00000000004c7805 */ /* 0x000fe4000001ff00 */
[----:B------:R-:W-:Y:S02]  /*19e0*/  CS2R R78, SRZ ;  /* 0x00000000004e7805 */ /* 0x000fe4000001ff00 */
[----:B------:R-:W-:-:S02]  /*19f0*/  CS2R R84, SRZ ;  /* 0x0000000000547805 */ /* 0x000fc4000001ff00 */
[----:B------:R-:W-:Y:S02]  /*1a00*/  CS2R R86, SRZ ;  /* 0x0000000000567805 */ /* 0x000fe4000001ff00 */
[----:B------:R-:W-:Y:S02]  /*1a10*/  CS2R R82, SRZ ;  /* 0x0000000000527805 */ /* 0x000fe4000001ff00 */
[----:B------:R-:W-:Y:S02]  /*1a20*/  CS2R R88, SRZ ;  /* 0x0000000000587805 */ /* 0x000fe4000001ff00 */
[----:B------:R-:W-:Y:S02]  /*1a30*/  CS2R R90, SRZ ;  /* 0x00000000005a7805 */ /* 0x000fe4000001ff00 */
[----:B------:R-:W-:Y:S01]  /*1a40*/  CS2R R92, SRZ ;  /* 0x00000000005c7805 */ /* 0x000fe2000001ff00 */
[----:B------:R-:W-:Y:S01]  /*1a50*/  IMAD.MOV.U32 R94, RZ, RZ, RZ ;  /* 0x000000ffff5e7224 */ /* 0x000fe200078e00ff */
[----:B------:R-:W-:Y:S01]  /*1a60*/  MOV R7, UR48 ;  /* 0x0000003000077c02 */ /* 0x000fe20008000f00 */
[----:B------:R-:W-:Y:S01]  /*1a70*/  IMAD.MOV.U32 R96, RZ, RZ, RZ ;  /* 0x000000ffff607224 */ /* 0x000fe200078e00ff */
[----:B-1----:R-:W-:-:S02]  /*1a80*/  ISETP.GE.AND P0, PT, R4, 0x1, PT ;  /* 0x000000010400780c */ /* 0x002fc40003f06270 */
[----:B------:R-:W-:Y:S02]  /*1a90*/  CS2R R24, SRZ ;  /* 0x0000000000187805 */ /* 0x000fe4000001ff00 */
[----:B------:R-:W-:Y:S02]  /*1aa0*/  CS2R R26, SRZ ;  /* 0x00000000001a7805 */ /* 0x000fe4000001ff00 */
[----:B------:R-:W-:Y:S02]  /*1ab0*/  CS2R R28, SRZ ;  /* 0x00000000001c7805 */ /* 0x000fe4000001ff00 */
[----:B------:R-:W-:Y:S02]  /*1ac0*/  CS2R R30, SRZ ;  /* 0x00000000001e7805 */ /* 0x000fe4000001ff00 */
[----:B------:R-:W-:Y:S02]  /*1ad0*/  CS2R R32, SRZ ;  /* 0x0000000000207805 */ /* 0x000fe4000001ff00 */
[----:B------:R-:W-:-:S02]  /*1ae0*/  CS2R R34, SRZ ;  /* 0x0000000000227805 */ /* 0x000fc4000001ff00 */
[----:B------:R-:W-:Y:S02]  /*1af0*/  CS2R R36, SRZ ;  /* 0x0000000000247805 */ /* 0x000fe4000001ff00 */
[----:B--2---:R-:W-:Y:S02]  /*1b00*/  R2UR UR7, R0 ;  /* 0x00000000000772ca */ /* 0x004fe400000e0000 */
        /* <DEDUP_REMOVED lines=9> */
[----:B------:R-:W-:-:S04]  /*1ba0*/  ULEA.HI UR8, UR7, UR7, URZ, 0x1 ;  /* 0x0000000707087291 */ /* 0x000fc8000f8f083f */
[----:B------:R-:W-:-:S04]  /*1bb0*/  ULOP3.LUT UR8, UR8, 0xffffe, URZ, 0xc0, !UPT ;  /* 0x000ffffe08087892 */ /* 0x000fc8000f8ec03f */
[----:B------:R-:W-:-:S03]  /*1bc0*/  UIADD3 UR8, UR7, -UR8, URZ ;  /* 0x8000000807087290 */ /* 0x000fc6000fffe03f */
[----:B------:R-:W-:Y:S01]  /*1bd0*/  UMOV UR7, URZ ;  /* 0x0000003f00077c82 */ /* 0x000fe20008000000 */
[----:B------:R-:W-:-:S04]  /*1be0*/  ULEA UR8, UR8, UR49, 0xc ;  /* 0x0000003108087291 */ /* 0x000fc8000f8e603f */
[----:B------:R-:W-:-:S04]  /*1bf0*/  UIADD3 UR8, UR8, 0x4300, URZ ;  /* 0x0000430008087890 */ /* 0x000fc8000fffe03f */
[----:B------:R-:W-:-:S04]  /*1c00*/  USHF.R.U32.HI UR8, URZ, 0x4, UR8 ;  /* 0x000000043f087899 */ /* 0x000fc80008011608 */
[----:B------:R-:W-:Y:S01]  /*1c10*/  ULOP3.LUT UR12, UR8, 0x3fff, URZ, 0xc0, !UPT ;  /* 0x00003fff080c7892 */ /* 0x000fe2000f8ec03f */
[----:B------:R-:W-:Y:S11]  /*1c20*/  @!P0 BRA `(.L_x_21) ;  /* 0x00000004007c8947 */ /* 0x000ff60003800000 */
[----:B------:R-:W-:-:S13]  /*1c30*/  ISETP.NE.AND P1, PT, R95, 0x3, PT ;  /* 0x000000035f00780c */ /* 0x000fda0003f25270 */
[----:B------:R-:W-:Y:S05]  /*1c40*/  @!P1 BRA `(.L_x_22) ;  /* 0x0000000000049947 */ /* 0x000fea0003800000 */
[----:B------:R-:W-:Y:S01]  /*1c50*/  BPT.TRAP 0x1 ;  /* 0x000000040000795c */ /* 0x000fe20000300000 */
.L_x_22:
[----:B------:R-:W-:Y:S01]  /*1c60*/  ULEA UR5, UR4, UR49, 0x3 ;  /* 0x0000003104057291 */ /* 0x000fe2000f8e183f */
[----:B------:R-:W-:-:S05]  /*1c70*/  IMAD.U32 R0, RZ, RZ, UR48 ;  /* 0x00000030ff007e24 */ /* 0x000fca000f8e00ff */
[----:B------:R-:W-:-:S04]  /*1c80*/  SHF.L.U32 R0, R0, 0x1f, RZ ;  /* 0x0000001f00007819 */ /* 0x000fc800000006ff */
[----:B------:R1:W2:Y:S01]  /*1c90*/  SYNCS.PHASECHK.TRANS64.TRYWAIT P0, [UR5], R0 ;  /* 0x00000000ff0075a7 */ /* 0x0002a20008000145 */
[----:B------:R-:W-:Y:S05]  /*1ca0*/  @!P1 BRA `(.L_x_23) ;  /* 0x0000000000049947 */ /* 0x000fea0003800000 */
[----:B------:R-:W-:Y:S01]  /*1cb0*/  BPT.TRAP 0x1 ;  /* 0x000000040000795c */ /* 0x000fe20000300000 */
.L_x_23:
[----:B--2---:R-:W-:Y:S05]  /*1cc0*/  @P0 BRA `(.L_x_24) ;  /* 0x0000000000080947 */ /* 0x004fea0003800000 */
[----:B------:R-:W2:Y:S02]  /*1cd0*/  SYNCS.PHASECHK.TRANS64.TRYWAIT P0, [UR5], R0 ;  /* 0x00000000ff0075a7 */ /* 0x000ea40008000145 */
[----:B--2---:R-:W-:Y:S05]  /*1ce0*/  @!P0 BRA `(.L_x_25) ;  /* 0x0000008c00688947 */ /* 0x004fea0003800000 */
.L_x_24:
[----:B------:R-:W-:Y:S01]  /*1cf0*/  UIADD3 UR5, UR49, 0x26300, URZ ;  /* 0x0002630031057890 */ /* 0x000fe2000fffe03f */
[----:B------:R-:W-:Y:S01]  /*1d00*/  WARPGROUP.ARRIVE ;  /* 0x00000000000079c5 */ /* 0x000fe20000000000 */
[----:B------:R-:W-:Y:S01]  /*1d10*/  ULOP3.LUT UR8, UR12, 0x10000, URZ, 0xfc, !UPT ;  /* 0x000100000c087892 */ /* 0x000fe2000f8efc3f */
[----:B------:R-:W-:Y:S01]  /*1d20*/  CS2R R66, SRZ ;  /* 0x0000000000427805 */ /* 0x000fe2000001ff00 */
[----:B------:R-:W-:Y:S01]  /*1d30*/  USHF.R.U32.HI UR5, URZ, 0x4, UR5 ;  /* 0x000000043f057899 */ /* 0x000fe20008011605 */
[----:B------:R-:W-:Y:S01]  /*1d40*/  IMAD.MOV.U32 R63, RZ, RZ, RZ ;  /* 0x000000ffff3f7224 */ /* 0x000fe200078e00ff */
[----:B------:R-:W-:Y:S01]  /*1d50*/  ULEA UR8, UR4, UR8, 0x9 ;  /* 0x0000000804087291 */ /* 0x000fe2000f8e483f */
[----:B------:R-:W-:Y:S01]  /*1d60*/  CS2R R68, SRZ ;  /* 0x0000000000447805 */ /* 0x000fe2000001ff00 */
[----:B------:R-:W-:Y:S01]  /*1d70*/  ULOP3.LUT UR5, UR5, 0x3fff, URZ, 0xc0, !UPT ;  /* 0x00003fff05057892 */ /* 0x000fe2000f8ec03f */
[----:B------:R-:W-:Y:S01]  /*1d80*/  IMAD.MOV.U32 R65, RZ, RZ, RZ ;  /* 0x000000ffff417224 */ /* 0x000fe200078e00ff */
[----:B------:R-:W-:Y:S01]  /*1d90*/  UMOV UR9, 0x80000020 ;  /* 0x8000002000097882 */ /* 0x000fe20000000000 */
[----:B------:R-:W-:Y:S01]  /*1da0*/  UMOV UR11, 0x80000020 ;  /* 0x80000020000b7882 */ /* 0x000fe20000000000 */
[----:B------:R-:W-:Y:S01]  /*1db0*/  ULOP3.LUT UR5, UR5, 0x10000, URZ, 0xfc, !UPT ;  /* 0x0001000005057892 */ /* 0x000fe2000f8efc3f */
[----:B------:R-:W-:Y:S01]  /*1dc0*/  CS2R R70, SRZ ;  /* 0x0000000000467805 */ /* 0x000fe2000001ff00 */
[----:B------:R-:W-:Y:S01]  /*1dd0*/  UMOV UR6, 0x2 ;  /* 0x0000000200067882 */ /* 0x000fe20000000000 */
[----:B------:R-:W-:Y:S01]  /*1de0*/  CS2R R72, SRZ ;  /* 0x0000000000487805 */ /* 0x000fe2000001ff00 */
[----:B------:R-:W-:Y:S01]  /*1df0*/  ULEA UR10, UR4, UR5, 0x8 ;  /* 0x00000005040a7291 */ /* 0x000fe2000f8e403f */
[----:B------:R-:W-:-:S02]  /*1e00*/  CS2R R74, SRZ ;  /* 0x00000000004a7805 */ /* 0x000fc4000001ff00 */
[----:B------:R-:W-:Y:S01]  /*1e10*/  CS2R R80, SRZ ;  /* 0x0000000000507805 */ /* 0x000fe2000001ff00 */
[----:B------:R-:W-:Y:S01]  /*1e20*/  ULDC UR5, c[0x0][0x50c] ;  /* 0x0001430000057ab9 */ /* 0x000fe20000000800 */
[----:B------:R-:W-:Y:S01]  /*1e30*/  CS2R R76, SRZ ;  /* 0x00000000004c7805 */ /* 0x000fe2000001ff00 */
[----:B------:R-:W-:Y:S01]  /*1e40*/  UISETP.NE.AND UP0, UPT, UR5, 0x2, UPT ;  /* 0x000000020500788c */ /* 0x000fe2000bf05270 */
[----:B------:R-:W-:Y:S02]  /*1e50*/  CS2R R78, SRZ ;  /* 0x00000000004e7805 */ /* 0x000fe4000001ff00 */
[----:B------:R-:W-:Y:S02]  /*1e60*/  CS2R R84, SRZ ;  /* 0x0000000000547805 */ /* 0x000fe4000001ff00 */
[----:B------:R-:W-:Y:S01]  /*1e70*/  CS2R R86, SRZ ;  /* 0x0000000000567805 */ /* 0x000fe2000001ff00 */
[----:B------:R-:W-:Y:S01]  /*1e80*/  QGMMA.64x64x32.F32.E4M3.E4M3 R24, gdesc[UR8], RZ, !UPT, gsb0 ;  /* 0x00e00000081879f3 */ /* 0x000fe2000c0008ff */
[----:B------:R-:W-:Y:S01]  /*1e90*/  UIADD3 UR8, UR8, 0x2, URZ ;  /* 0x0000000208087890 */ /* 0x000fe2000fffe03f */
[----:B------:R-:W-:Y:S01]  /*1ea0*/  CS2R R82, SRZ ;  /* 0x0000000000527805 */ /* 0x000fe2000001ff00 */
[----:B------:R-:W-:Y:S01]  /*1eb0*/  UIADD3 UR10, UR10, 0x2, URZ ;  /* 0x000000020a0a7890 */ /* 0x000fe2000fffe03f */
[----:B------:R-:W-:Y:S01]  /*1ec0*/  CS2R R88, SRZ ;  /* 0x0000000000587805 */ /* 0x000fe2000001ff00 */
[----:B------:R-:W-:Y:S01]  /*1ed0*/  UMOV UR9, 0x80000020 ;  /* 0x8000002000097882 */ /* 0x000fe20000000000 */
[----:B------:R-:W-:Y:S01]  /*1ee0*/  UMOV UR11, 0x80000020 ;  /* 0x80000020000b7882 */ /* 0x000fe20000000000 */
[----:B------:R-:W-:Y:S01]  /*1ef0*/  USEL UR5, URZ, 0x1, UP0 ;  /* 0x000000013f057887 */ /* 0x000fe20008000000 */
[----:B------:R-:W-:-:S02]  /*1f00*/  CS2R R90, SRZ ;  /* 0x00000000005a7805 */ /* 0x000fc4000001ff00 */
[----:B------:R-:W-:Y:S01]  /*1f10*/  CS2R R92, SRZ ;  /* 0x00000000005c7805 */ /* 0x000fe2000001ff00 */
[----:B------:R-:W-:Y:S02]  /*1f20*/  IMAD.MOV.U32 R94, RZ, RZ, RZ ;  /* 0x000000ffff5e7224 */ /* 0x000fe400078e00ff */
[----:B------:R-:W-:Y:S01]  /*1f30*/  IMAD.MOV.U32 R96, RZ, RZ, RZ ;  /* 0x000000ffff607224 */ /* 0x000fe200078e00ff */
[----:B------:R-:W-:Y:S01]  /*1f40*/  ISETP.NE.AND P0, PT, RZ, UR5, PT ;  /* 0x00000005ff007c0c */ /* 0x000fe2000bf05270 */
[----:B------:R-:W-:Y:S02]  /*1f50*/  WARPGROUP.DEPBAR.LE gsb0, 0x0 ;  /* 0x00008000000079c5 */ /* 0x000fe40000010000 */
[----:B------:R-:W-:-:S06]  /*1f60*/  WARPGROUP.ARRIVE ;  /* 0x00000000000079c5 */ /* 0x000fcc0000000000 */
[----:B------:R-:W-:Y:S03]  /*1f70*/  QGMMA.64x64x32.F32.E4M3.E4M3 R24, gdesc[UR8], R24, gsb0 ;  /* 0x00e00000081879f3 */ /* 0x000fe60008000818 */
[----:B------:R-:W-:Y:S02]  /*1f80*/  WARPGROUP.DEPBAR.LE gsb0, 0x0 ;  /* 0x00008000000079c5 */ /* 0x000fe40000010000 */
[----:B------:R-:W-:Y:S05]  /*1f90*/  @!P0 BRA `(.L_x_26) ;  /* 0x0000000000848947 */ /* 0x000fea0003800000 */
[----:B------:R-:W-:Y:S01]  /*1fa0*/  FADD R79, RZ, R24 ;  /* 0x00000018ff4f7221 */ /* 0x000fe20000000000 */
[----:B------:R-:W-:-:S01]  /*1fb0*/  FADD R82, RZ, R25 ;  /* 0x00000019ff527221 */ /* 0x000fc20000000000 */
        /* <DEDUP_REMOVED lines=30> */
[----:B------:R-:W-:-:S06]  /*21a0*/  UMOV UR6, URZ ;  /* 0x0000003f00067c82 */ /* 0x000fcc0008000000 */
.L_x_26:
[----:B------:R-:W-:-:S04]  /*21b0*/  UIADD3 UR13, UR4, 0x1, URZ ;  /* 0x00000001040d7890 */ /* 0x000fc8000fffe03f */
[----:B------:R-:W-:-:S04]  /*21c0*/  UISETP.NE.AND UP0, UPT, UR13, 0x11, UPT ;  /* 0x000000110d00788c */ /* 0x000fc8000bf05270 */
[----:B------:R-:W-:Y:S02]  /*21d0*/  USEL UR7, URZ, 0x1, UP0 ;  /* 0x000000013f077887 */ /* 0x000fe40008000000 */
[----:B------:R-:W-:Y:S02]  /*21e0*/  USEL UR13, UR13, URZ, UP0 ;  /* 0x0000003f0d0d7287 */ /* 0x000fe40008000000 */
[----:B------:R-:W-:-:S06]  /*21f0*/  ULOP3.LUT UR7, UR48, UR7, URZ, 0x3c, !UPT ;  /* 0x0000000730077292 */ /* 0x000fcc000f8e3c3f */
[----:B------:R-:W-:Y:S01]  /*2200*/  IMAD.U32 R7, RZ, RZ, UR7 ;  /* 0x00000007ff077e24 */ /* 0x000fe2000f8e00ff */
[----:B------:R-:W-:-:S06]  /*2210*/  UMOV UR7, 0x1 ;  /* 0x0000000100077882 */ /* 0x000fcc0000000000 */
.L_x_21:
[----:B------:R-:W-:-:S04]  /*2220*/  UISETP.LT.AND UP0, UPT, UR50, 0x1, UPT ;  /* 0x000000013200788c */ /* 0x000fc8000bf01270 */
[----:B------:R-:W-:-:S04]  /*2230*/  USEL UR8, UR50, 0x1, UP0 ;  /* 0x0000000132087887 */ /* 0x000fc80008000000 */
[----:B------:R-:W-:-:S04]  /*2240*/  UIADD3 UR8, UR50, -UR8, URZ ;  /* 0x8000000832087290 */ /* 0x000fc8000fffe03f */
[----:B------:R-:W-:-:S06]  /*2250*/  UISETP.GE.AND UP0, UPT, UR8, 0x1, UPT ;  /* 0x000000010800788c */ /* 0x000fcc000bf06270 */
[----:B------:R-:W-:-:S13]  /*2260*/  PLOP3.LUT P0, PT, PT, PT, UP0, 0x80, 0x0 ;  /* 0x000000000000781c */ /* 0x000fda0003f0f008 */
[----:B------:R-:W-:Y:S05]  /*2270*/  @!P0 BRA `(.L_x_27) ;  /* 0x0000000400808947 */ /* 0x000fea0003800000 */
[----:B-12---:R-:W-:Y:S01]  /*2280*/  IMAD.U32 R0, RZ, RZ, UR8 ;  /* 0x00000008ff007e24 */ /* 0x006fe2000f8e00ff */
[----:B------:R-:W-:Y:S01]  /*2290*/  ULDC UR14, c[0x0][0x50c] ;  /* 0x00014300000e7ab9 */ /* 0x000fe20000000800 */
[----:B------:R-:W-:-:S07]  /*22a0*/  IMAD.U32 R4, RZ, RZ, UR4 ;  /* 0x00000004ff047e24 */ /* 0x000fce000f8e00ff */
.L_x_35:
[----:B------:R-:W-:-:S13]  /*22b0*/  ISETP.NE.AND P1, PT, R95, 0x3, PT ;  /* 0x000000035f00780c */ /* 0x000fda0003f25270 */
[----:B------:R-:W-:Y:S05]  /*22c0*/  @!P1 BRA `(.L_x_28) ;  /* 0x0000000000049947 */ /* 0x000fea0003800000 */
[----:B------:R-:W-:Y:S01]  /*22d0*/  BPT.TRAP 0x1 ;  /* 0x000000040000795c */ /* 0x000fe20000300000 */
.L_x_28:
[----:B------:R-:W-:Y:S01]  /*22e0*/  ULEA UR8, UR13, UR49, 0x3 ;  /* 0x000000310d087291 */ /* 0x000fe2000f8e183f */
[----:B------:R-:W-:-:S08]  /*22f0*/  SHF.L.U32 R5, R7, 0x1f, RZ ;  /* 0x0000001f07057819 */ /* 0x000fd000000006ff */
[----:B------:R1:W2:Y:S01]  /*2300*/  SYNCS.PHASECHK.TRANS64.TRYWAIT P0, [UR8], R5 ;  /* 0x00000005ff0075a7 */ /* 0x0002a20008000148 */
[----:B------:R-:W-:Y:S05]  /*2310*/  @!P1 BRA `(.L_x_29) ;  /* 0x0000000000049947 */ /* 0x000fea0003800000 */
[----:B------:R-:W-:Y:S01]  /*2320*/  BPT.TRAP 0x1 ;  /* 0x000000040000795c */ /* 0x000fe20000300000 */
.L_x_29:
[----:B--2---:R-:W-:Y:S05]  /*2330*/  @P0 BRA `(.L_x_30) ;  /* 0x0000000000080947 */ /* 0x004fea0003800000 */
[----:B------:R-:W2:Y:S02]  /*2340*/  SYNCS.PHASECHK.TRANS64.TRYWAIT P0, [UR8], R5 ;  /* 0x00000005ff0075a7 */ /* 0x000ea40008000148 */
[----:B--2---:R-:W-:Y:S05]  /*2350*/  @!P0 BRA `(.L_x_31) ;  /* 0x0000008400e48947 */ /* 0x004fea0003800000 */
.L_x_30:
[----:B------:R-:W-:Y:S01]  /*2360*/  UIADD3 UR8, UR49, 0x26300, URZ ;  /* 0x0002630031087890 */ /* 0x000fe2000fffe03f */
[----:B------:R-:W-:Y:S01]  /*2370*/  WARPGROUP.ARRIVE ;  /* 0x00000000000079c5 */ /* 0x000fe20000000000 */
[----:B------:R-:W-:Y:S02]  /*2380*/  UISETP.NE.AND UP0, UPT, UR5, URZ, UPT ;  /* 0x0000003f0500728c */ /* 0x000fe4000bf05270 */
[----:B------:R-:W-:Y:S02]  /*2390*/  USHF.R.U32.HI UR8, URZ, 0x4, UR8 ;  /* 0x000000043f087899 */ /* 0x000fe40008011608 */
[----:B------:R-:W-:Y:S02]  /*23a0*/  USEL UR7, UR7, URZ, !UP0 ;  /* 0x0000003f07077287 */ /* 0x000fe4000c000000 */
[----:B------:R-:W-:Y:S02]  /*23b0*/  ULOP3.LUT UR5, UR8, 0x3fff, URZ, 0xc0, !UPT ;  /* 0x00003fff08057892 */ /* 0x000fe4000f8ec03f */
[----:B------:R-:W-:-:S02]  /*23c0*/  ULOP3.LUT UR8, UR12, 0x10000, URZ, 0xfc, !UPT ;  /* 0x000100000c087892 */ /* 0x000fc4000f8efc3f */
[----:B------:R-:W-:Y:S02]  /*23d0*/  ULOP3.LUT UR5, UR5, 0x10000, URZ, 0xfc, !UPT ;  /* 0x0001000005057892 */ /* 0x000fe4000f8efc3f */
[----:B------:R-:W-:Y:S02]  /*23e0*/  UISETP.NE.U32.AND UP0, UPT, UR7, URZ, UPT ;  /* 0x0000003f0700728c */ /* 0x000fe4000bf05070 */
[----:B------:R-:W-:Y:S02]  /*23f0*/  ULEA UR8, UR13, UR8, 0x9 ;  /* 0x000000080d087291 */ /* 0x000fe4000f8e483f */
[----:B------:R-:W-:Y:S01]  /*2400*/  ULEA UR10, UR13, UR5, 0x8 ;  /* 0x000000050d0a7291 */ /* 0x000fe2000f8e403f */
[----:B------:R-:W-:Y:S01]  /*2410*/  UMOV UR9, 0x80000020 ;  /* 0x8000002000097882 */ /* 0x000fe20000000000 */
[----:B------:R-:W-:Y:S01]  /*2420*/  UMOV UR11, 0x80000020 ;  /* 0x80000020000b7882 */ /* 0x000fe20000000000 */
[----:B------:R-:W-:-:S06]  /*2430*/  UIADD3 UR6, UR6, 0x2, URZ ;  /* 0x0000000206067890 */ /* 0x000fcc000fffe03f */
[----:B------:R-:W-:Y:S01]  /*2440*/  QGMMA.64x64x32.F32.E4M3.E4M3 R24, gdesc[UR8], R24, UP0, gsb0 ;  /* 0x00e00000081879f3 */ /* 0x000fe2000b800818 */
[----:B------:R-:W-:Y:S02]  /*2450*/  UIADD3 UR8, UR8, 0x2, URZ ;  /* 0x0000000208087890 */ /* 0x000fe4000fffe03f */
[----:B------:R-:W-:Y:S01]  /*2460*/  UIADD3 UR10, UR10, 0x2, URZ ;  /* 0x000000020a0a7890 */ /* 0x000fe2000fffe03f */
[----:B------:R-:W-:Y:S01]  /*2470*/  UMOV UR9, 0x80000020 ;  /* 0x8000002000097882 */ /* 0x000fe20000000000 */
[----:B------:R-:W-:Y:S01]  /*2480*/  UMOV UR11, 0x80000020 ;  /* 0x80000020000b7882 */ /* 0x000fe20000000000 */
[----:B------:R-:W-:-:S04]  /*2490*/  UISETP.NE.AND UP0, UPT, UR6, UR14, UPT ;  /* 0x0000000e0600728c */ /* 0x000fc8000bf05270 */
[----:B------:R-:W-:-:S06]  /*24a0*/  USEL UR5, URZ, 0x1, UP0 ;  /* 0x000000013f057887 */ /* 0x000fcc0008000000 */
[----:B------:R-:W-:Y:S01]  /*24b0*/  ISETP.NE.AND P0, PT, RZ, UR5, PT ;  /* 0x00000005ff007c0c */ /* 0x000fe2000bf05270 */
[----:B------:R-:W-:Y:S02]  /*24c0*/  WARPGROUP.DEPBAR.LE gsb0, 0x0 ;  /* 0x00008000000079c5 */ /* 0x000fe40000010000 */
[----:B------:R-:W-:-:S06]  /*24d0*/  WARPGROUP.ARRIVE ;  /* 0x00000000000079c5 */ /* 0x000fcc0000000000 */
[----:B------:R-:W-:Y:S03]  /*24e0*/  QGMMA.64x64x32.F32.E4M3.E4M3 R24, gdesc[UR8], R24, gsb0 ;  /* 0x00e00000081879f3 */ /* 0x000fe60008000818 */
[----:B------:R-:W-:Y:S02]  /*24f0*/  WARPGROUP.DEPBAR.LE gsb0, 0x0 ;  /* 0x00008000000079c5 */ /* 0x000fe40000010000 */
[----:B------:R-:W-:Y:S05]  /*2500*/  @!P0 BRA `(.L_x_32) ;  /* 0x0000000000848947 */ /* 0x000fea0003800000 */
[----:B------:R-:W-:Y:S01]  /*2510*/  FADD R79, R24, R79 ;  /* 0x0000004f184f7221 */ /* 0x000fe20000000000 */
[----:B------:R-:W-:-:S01]  /*2520*/  FADD R82, R25, R82 ;  /* 0x0000005219527221 */ /* 0x000fc20000000000 */
        /* <DEDUP_REMOVED lines=30> */
[----:B------:R-:W-:-:S06]  /*2710*/  UMOV UR6, URZ ;  /* 0x0000003f00067c82 */ /* 0x000fcc0008000000 */
.L_x_32:
[----:B------:R-:W-:Y:S05]  /*2720*/  @!P1 BRA `(.L_x_33) ;  /* 0x0000000000049947 */ /* 0x000fea0003800000 */
[----:B------:R-:W-:Y:S01]  /*2730*/  BPT.TRAP 0x1 ;  /* 0x000000040000795c */ /* 0x000fe20000300000 */
.L_x_33:
[----:B------:R-:W-:-:S13]  /*2740*/  ISETP.NE.AND P0, PT, R23, RZ, PT ;  /* 0x000000ff1700720c */ /* 0x000fda0003f05270 */
[----:B-12---:R-:W-:-:S05]  /*2750*/  @P0 LEA R5, R4, UR49, 0x3 ;  /* 0x0000003104050c11 */ /* 0x006fca000f8e18ff */
[----:B------:R-:W-:-:S05]  /*2760*/  @P0 VIADD R5, R5, 0x88 ;  /* 0x0000008805050836 */ /* 0x000fca0000000000 */
[----:B------:R-:W-:-:S04]  /*2770*/  @P0 PRMT R5, R22, 0x654, R5 ;  /* 0x0000065416050816 */ /* 0x000fc80000000005 */
[----:B------:R1:W-:Y:S01]  /*2780*/  @P0 SYNCS.ARRIVE.TRANS64.RED.A1T0 RZ, [R5+URZ], RZ ;  /* 0x000000ff05ff09a7 */ /* 0x0003e2000810043f */
[----:B------:R-:W-:-:S13]  /*2790*/  ISETP.GT.U32.AND P0, PT, R19, 0x1, PT ;  /* 0x000000011300780c */ /* 0x000fda0003f04070 */
[----:B-1----:R-:W-:Y:S05]  /*27a0*/  @P0 BRA `(.L_x_34) ;  /* 0x0000000000040947 */ /* 0x002fea0003800000 */
[----:B------:R-:W-:Y:S01]  /*27b0*/  BPT.TRAP 0x1 ;  /* 0x000000040000795c */ /* 0x000fe20000300000 */
.L_x_34:
[----:B------:R-:W-:Y:S01]  /*27c0*/  UIADD3 UR13, UR13, 0x1, URZ ;  /* 0x000000010d0d7890 */ /* 0x000fe2000fffe03f */
[----:B------:R-:W-:Y:S01]  /*27d0*/  ISETP.GT.AND P1, PT, R0, 0x1, PT ;  /* 0x000000010000780c */ /* 0x000fe20003f24270 */
[----:B------:R-:W-:Y:S01]  /*27e0*/  VIADD R4, R4, 0x1 ;  /* 0x0000000104047836 */ /* 0x000fe20000000000 */
[----:B------:R-:W-:Y:S01]  /*27f0*/  IADD3 R0, R0, -0x1, RZ ;  /* 0xffffffff00007810 */ /* 0x000fe20007ffe0ff */
[----:B------:R-:W-:-:S03]  /*2800*/  UISETP.NE.AND UP0, UPT, UR13, 0x11, UPT ;  /* 0x000000110d00788c */ /* 0x000fc6000bf05270 */
[C---:B------:R-:W-:Y:S01]  /*2810*/  ISETP.NE.AND P0, PT, R4.reuse, 0x11, PT ;  /* 0x000000110400780c */ /* 0x040fe20003f05270 */
[----:B------:R-:W-:Y:S02]  /*2820*/  USEL UR7, URZ, 0x1, UP0 ;  /* 0x000000013f077887 */ /* 0x000fe40008000000 */
[----:B------:R-:W-:Y:S01]  /*2830*/  USEL UR13, UR13, URZ, UP0 ;  /* 0x0000003f0d0d7287 */ /* 0x000fe20008000000 */
[----:B------:R-:W-:-:S03]  /*2840*/  SEL R4, R4, RZ, P0 ;  /* 0x000000ff04047207 */ /* 0x000fc60000000000 */
[----:B------:R-:W-:Y:S01]  /*2850*/  LOP3.LUT R7, R7, UR7, RZ, 0x3c, !PT ;  /* 0x0000000707077c12 */ /* 0x000fe2000f8e3cff */
[----:B------:R-:W-:Y:S01]  /*2860*/  UMOV UR7, 0x1 ;  /* 0x0000000100077882 */ /* 0x000fe20000000000 */
[----:B------:R-:W-:Y:S06]  /*2870*/  @P1 BRA `(.L_x_35) ;  /* 0xfffffff8008c1947 */ /* 0x000fec000383ffff */
.L_x_27:
[----:B------:R-:W-:Y:S01]  /*2880*/  UISETP.NE.AND UP0, UPT, UR6, URZ, UPT ;  /* 0x0000003f0600728c */ /* 0x000fe2000bf05270 */
[----:B-12---:R-:W1:Y:S03]  /*2890*/  LDC R0, c[0x0][0x28c] ;  /* 0x0000a300ff007b82 */ /* 0x006e660000000800 */
[----:B------:R-:W-:-:S06]  /*28a0*/  USEL UR5, URZ, 0x1, !UP0 ;  /* 0x000000013f057887 */ /* 0x000fcc000c000000 */
[----:B------:R-:W-:Y:S02]  /*28b0*/  ISETP.NE.AND P0, PT, RZ, UR5, PT ;  /* 0x00000005ff007c0c */ /* 0x000fe4000bf05270 */
[----:B-1----:R-:W-:-:S11]  /*28c0*/  ISETP.GE.AND P1, PT, R0, 0x1, PT ;  /* 0x000000010000780c */ /* 0x002fd60003f26270 */
[----:B------:R-:W-:Y:S05]  /*28d0*/  @!P0 BRA `(.L_x_36) ;  /* 0x0000000000808947 */ /* 0x000fea0003800000 */
[----:B------:R-:W-:Y:S01]  /*28e0*/  FADD R79, R24, R79 ;  /* 0x0000004f184f7221 */ /* 0x000fe20000000000 */
        /* <DEDUP_REMOVED lines=30> */
[----:B------:R-:W-:-:S07]  /*2ad0*/  FADD R66, R66, R55 ;  /* 0x0000003742427221 */ /* 0x000fce0000000000 */
.L_x_36:
[----:B------:R-:W-:Y:S05]  /*2ae0*/  @!P1 BRA `(.L_x_37) ;  /* 0x0000000000549947 */ /* 0x000fea0003800000 */
[----:B------:R-:W-:-:S13]  /*2af0*/  ISETP.NE.AND P0, PT, R95, 0x3, PT ;  /* 0x000000035f00780c */ /* 0x000fda0003f05270 */
[----:B------:R-:W-:Y:S05]  /*2b00*/  @!P0 BRA `(.L_x_38) ;  /* 0x0000000000048947 */ /* 0x000fea0003800000 */
[----:B------:R-:W-:Y:S01]  /*2b10*/  BPT.TRAP 0x1 ;  /* 0x000000040000795c */ /* 0x000fe20000300000 */
.L_x_38:
[----:B------:R-:W-:Y:S01]  /*2b20*/  ISETP.NE.AND P0, PT, R23, RZ, PT ;  /* 0x000000ff1700720c */ /* 0x000fe20003f05270 */
[----:B------:R-:W-:Y:S01]  /*2b30*/  BSSY B0, `(.L_x_39) ;  /* 0x000000e000007945 */ /* 0x000fe20003800000 */
[----:B------:R-:W-:-:S11]  /*2b40*/  ISETP.GT.U32.AND P1, PT, R19, 0x1, PT ;  /* 0x000000011300780c */ /* 0x000fd60003f24070 */
[----:B------:R-:W-:Y:S05]  /*2b50*/  @!P0 BRA `(.L_x_40) ;  /* 0x00000000002c8947 */ /* 0x000fea0003800000 */
[----:B------:R-:W-:-:S04]  /*2b60*/  UISETP.LT.AND UP0, UPT, UR50, 0x1, UPT ;  /* 0x000000013200788c */ /* 0x000fc8000bf01270 */
[----:B------:R-:W-:-:S04]  /*2b70*/  USEL UR5, UR50, 0x1, UP0 ;  /* 0x0000000132057887 */ /* 0x000fc80008000000 */
[----:B------:R-:W-:-:S04]  /*2b80*/  UIADD3 UR5, UR4, UR50, -UR5 ;  /* 0x0000003204057290 */ /* 0x000fc8000fffe805 */
[----:B------:R-:W-:-:S04]  /*2b90*/  UIMAD.WIDE.U32 UR6, UR5, -0xf0f0f0f, URZ ;  /* 0xf0f0f0f1050678a5 */ /* 0x000fc8000f8e003f */
[----:B------:R-:W-:-:S04]  /*2ba0*/  USHF.R.U32.HI UR6, URZ, 0x4, UR7 ;  /* 0x000000043f067899 */ /* 0x000fc80008011607 */
[----:B------:R-:W-:-:S04]  /*2bb0*/  UIMAD UR5, UR6, -0x11, UR5 ;  /* 0xffffffef060578a4 */ /* 0x000fc8000f8e0205 */
[----:B------:R-:W-:-:S04]  /*2bc0*/  ULEA UR5, UR5, UR49, 0x3 ;  /* 0x0000003105057291 */ /* 0x000fc8000f8e183f */
[----:B------:R-:W-:-:S06]  /*2bd0*/  UIADD3 UR5, UR5, 0x88, URZ ;  /* 0x0000008805057890 */ /* 0x000fcc000fffe03f */
[----:B------:R-:W-:-:S05]  /*2be0*/  IMAD.U32 R5, RZ, RZ, UR5 ;  /* 0x00000005ff057e24 */ /* 0x000fca000f8e00ff */
[----:B------:R-:W-:-:S04]  /*2bf0*/  PRMT R0, R22, 0x654, R5 ;  /* 0x0000065416007816 */ /* 0x000fc80000000005 */
[----:B------:R1:W-:Y:S03]  /*2c00*/  SYNCS.ARRIVE.TRANS64.RED.A1T0 RZ, [R0+URZ], RZ ;  /* 0x000000ff00ff79a7 */ /* 0x0003e6000810043f */
.L_x_40:
[----:B------:R-:W-:Y:S05]  /*2c10*/  BSYNC B0 ;  /* 0x0000000000007941 */ /* 0x000fea0003800000 */
.L_x_39:
[----:B------:R-:W-:Y:S05]  /*2c20*/  @P1 BRA `(.L_x_37) ;  /* 0x0000000000041947 */ /* 0x000fea0003800000 */
[----:B------:R-:W-:Y:S01]  /*2c30*/  BPT.TRAP 0x1 ;  /* 0x000000040000795c */ /* 0x000fe20000300000 */
.L_x_37:
[----:B------:R-:W-:Y:S01]  /*2c40*/  UIADD3 UR6, UR49, 0x200, URZ ;  /* 0x0000020031067890 */ /* 0x000fe2000fffe03f */
[----:B------:R-:W-:Y:S01]  /*2c50*/  R2UR UR46, R3 ;  /* 0x00000000032e72ca */ /* 0x000fe200000e0000 */
[----:B------:R-:W-:Y:S01]  /*2c60*/  UIADD3 UR51, UR50, UR4, URZ ;  /* 0x0000000432337290 */ /* 0x000fe2000fffe03f */
[----:B------:R-:W-:Y:S01]  /*2c70*/  R2UR UR45, R8 ;  /* 0x00000000082d72ca */ /* 0x000fe200000e0000 */
[----:B------:R-:W-:Y:S02]  /*2c80*/  UISETP.GE.U32.AND UP1, UPT, UR50, 0x11, UPT ;  /* 0x000000113200788c */ /* 0x000fe4000bf26070 */
[----:B------:R-:W-:Y:S02]  /*2c90*/  ULOP3.LUT UP2, URZ, UR6, 0x9f, URZ, 0xc0, !UPT ;  /* 0x0000009f063f7892 */ /* 0x000fe4000f84c03f */
[----:B------:R-:W-:-:S04]  /*2ca0*/  UISETP.GT.U32.AND UP0, UPT, UR51, 0x10, UPT ;  /* 0x000000103300788c */ /* 0x000fc8000bf04070 */
[----:B------:R-:W-:Y:S01]  /*2cb0*/  UISETP.LT.U32.AND UP0, UPT, UR50, 0x11, UP0 ;  /* 0x000000113200788c */ /* 0x000fe20008701070 */
[----:B------:R-:W-:Y:S01]  /*2cc0*/  PLOP3.LUT P0, PT, PT, PT, UP2, 0x80, 0x0 ;  /* 0x000000000000781c */ /* 0x000fe20003f0f028 */
[----:B------:R-:W-:Y:S02]  /*2cd0*/  USHF.L.U32 UR46, UR46, 0x7, URZ ;  /* 0x000000072e2e7899 */ /* 0x000fe4000800063f */
[----:B------:R-:W-:Y:S02]  /*2ce0*/  @UP1 UIMAD.WIDE.U32 UR4, UR51, -0xf0f0f0f, URZ ;  /* 0xf0f0f0f1330418a5 */ /* 0x000fe4000f8e003f */
[----:B------:R-:W-:Y:S02]  /*2cf0*/  USEL UR6, URZ, 0x1, !UP0 ;  /* 0x000000013f067887 */ /* 0x000fe4000c000000 */
[----:B------:R-:W-:Y:S02]  /*2d00*/  @UP1 USHF.R.U32.HI UR4, URZ, 0x4, UR5 ;  /* 0x000000043f041899 */ /* 0x000fe40008011605 */
[----:B------:R-:W-:-:S02]  /*2d10*/  ULOP3.LUT UR48, UR48, UR6, URZ, 0x3c, !UPT ;  /* 0x0000000630307292 */ /* 0x000fc4000f8e3c3f */
[----:B------:R-:W-:Y:S02]  /*2d20*/  USHF.L.U32 UR45, UR45, 0x6, URZ ;  /* 0x000000062d2d7899 */ /* 0x000fe4000800063f */
[----:B------:R-:W-:Y:S01]  /*2d30*/  @UP1 ULOP3.LUT UR48, UR48, 0x1, UR4, 0x78, !UPT ;  /* 0x0000000130301892 */ /* 0x000fe2000f8e7804 */
[----:B------:R-:W-:Y:S11]  /*2d40*/  @!P0 BRA `(.L_x_41) ;  /* 0x0000000000408947 */ /* 0x000ff60003800000 */
[----:B-1----:R-:W-:Y:S01]  /*2d50*/  MOV R0, 0x0 ;  /* 0x0000000000007802 */ /* 0x002fe20000000f00 */
[----:B------:R-:W-:Y:S01]  /*2d60*/  ULDC.64 UR4, c[0x4][0x68] ;  /* 0x01001a0000047ab9 */ /* 0x000fe20000000a00 */
[----:B------:R-:W-:Y:S01]  /*2d70*/  ULDC.64 UR6, c[0x4][0x8] ;  /* 0x0100020000067ab9 */ /* 0x000fe20000000a00 */
[----:B------:R-:W-:Y:S01]  /*2d80*/  IMAD.U32 R4, RZ, RZ, UR4 ;  /* 0x00000004ff047e24 */ /* 0x000fe2000f8e00ff */
[----:B------:R1:W2:Y:S01]  /*2d90*/  LDC.64 R14, c[0x4][R0] ;  /* 0x01000000000e7b82 */ /* 0x0002a20000000a00 */
[----:B------:R-:W-:Y:S01]  /*2da0*/  IMAD.U32 R5, RZ, RZ, UR5 ;  /* 0x00000005ff057e24 */ /* 0x000fe2000f8e00ff */
[----:B------:R-:W-:Y:S01]  /*2db0*/  ULDC.64 UR4, c[0x4][0x70] ;  /* 0x01001c0000047ab9 */ /* 0x000fe20000000a00 */
[----:B------:R-:W-:Y:S02]  /*2dc0*/  IMAD.U32 R10, RZ, RZ, UR6 ;  /* 0x00000006ff0a7e24 */ /* 0x000fe4000f8e00ff */
[----:B------:R-:W-:Y:S02]  /*2dd0*/  IMAD.U32 R6, RZ, RZ, UR4 ;  /* 0x00000004ff067e24 */ /* 0x000fe4000f8e00ff */
[----:B------:R-:W-:-:S02]  /*2de0*/  IMAD.U32 R7, RZ, RZ, UR5 ;  /* 0x00000005ff077e24 */ /* 0x000fc4000f8e00ff */
[----:B------:R-:W-:Y:S02]  /*2df0*/  IMAD.U32 R11, RZ, RZ, UR7 ;  /* 0x00000007ff0b7e24 */ /* 0x000fe4000f8e00ff */
[----:B------:R-:W-:Y:S02]  /*2e00*/  IMAD.MOV.U32 R8, RZ, RZ, 0x70 ;  /* 0x00000070ff087424 */ /* 0x000fe400078e00ff */
[----:B------:R-:W-:Y:S02]  /*2e10*/  IMAD.MOV.U32 R12, RZ, RZ, 0x1 ;  /* 0x00000001ff0c7424 */ /* 0x000fe400078e00ff */
[----:B-1----:R-:W-:-:S07]  /*2e20*/  IMAD.MOV.U32 R13, RZ, RZ, RZ ;  /* 0x000000ffff0d7224 */ /* 0x002fce00078e00ff */
[----:B------:R-:W-:-:S07]  /*2e30*/  LEPC R20, `(.L_x_41) ;  /* 0x000000001014794e */ /* 0x000fce0000000000 */
[----:B--2--5:R-:W-:Y:S05]  /*2e40*/  CALL.ABS.NOINC R14 ;  /* 0x000000000e007343 */ /* 0x024fea0003c00000 */
.L_x_41:
[----:B------:R-:W-:-:S04]  /*2e50*/  UIADD3 UR4, UR49, 0x2200, URZ ;  /* 0x0000220031047890 */ /* 0x000fc8000fffe03f */
[----:B------:R-:W-:-:S06]  /*2e60*/  ULOP3.LUT UP0, URZ, UR4, 0x9f, URZ, 0xc0, !UPT ;  /* 0x0000009f043f7892 */ /* 0x000fcc000f80c03f */
[----:B------:R-:W-:-:S13]  /*2e70*/  PLOP3.LUT P0, PT, PT, PT, UP0, 0x80, 0x0 ;  /* 0x000000000000781c */ /* 0x000fda0003f0f008 */
[----:B------:R-:W-:Y:S05]  /*2e80*/  @!P0 BRA `(.L_x_42) ;  /* 0x0000000000408947 */ /* 0x000fea0003800000 */
[----:B-1----:R-:W-:Y:S01]  /*2e90*/  MOV R0, 0x0 ;  /* 0x0000000000007802 */ /* 0x002fe20000000f00 */
[----:B------:R-:W-:Y:S01]  /*2ea0*/  ULDC.64 UR4, c[0x4][0x68] ;  /* 0x01001a0000047ab9 */ /* 0x000fe20000000a00 */
[----:B------:R-:W-:Y:S01]  /*2eb0*/  ULDC.64 UR6, c[0x4][0x8] ;  /* 0x0100020000067ab9 */ /* 0x000fe20000000a00 */
[----:B------:R-:W-:Y:S01]  /*2ec0*/  MOV R4, UR4 ;  /* 0x0000000400047c02 */ /* 0x000fe20008000f00 */
        /* <DEDUP_REMOVED lines=12> */
.L_x_42:
[----:B------:R-:W2:Y:S02]  /*2f90*/  LDC.64 R8, c[0x0][0x590] ;  /* 0x00016400ff087b82 */ /* 0x000ea40000000a00 */
[----:B--2---:R-:W-:-:S04]  /*2fa0*/  ISETP.NE.U32.AND P0, PT, R8, RZ, PT ;  /* 0x000000ff0800720c */ /* 0x004fc80003f05070 */
[----:B------:R-:W-:-:S13]  /*2fb0*/  ISETP.NE.AND.EX P0, PT, R9, RZ, PT, P0 ;  /* 0x000000ff0900720c */ /* 0x000fda0003f05300 */
[----:B------:R-:W-:Y:S05]  /*2fc0*/  @!P0 BRA `(.L_x_43) ;  /* 0x0000000000348947 */ /* 0x000fea0003800000 */
[----:B------:R-:W-:Y:S02]  /*2fd0*/  ULDC.64 UR4, c[0x0][0x588] ;  /* 0x0001620000047ab9 */ /* 0x000fe40000000a00 */
[----:B------:R-:W-:-:S04]  /*2fe0*/  ISETP.NE.U32.AND P1, PT, RZ, UR4, PT ;  /* 0x00000004ff007c0c */ /* 0x000fc8000bf25070 */
[----:B------:R-:W-:-:S13]  /*2ff0*/  ISETP.NE.AND.EX P1, PT, RZ, UR5, PT, P1 ;  /* 0x00000005ff007c0c */ /* 0x000fda000bf25310 */
[----:B------:R-:W-:Y:S05]  /*3000*/  @!P1 BRA `(.L_x_44) ;  /* 0x0000000000189947 */ /* 0x000fea0003800000 */
[----:B------:R-:W2:Y:S01]  /*3010*/  LDC.64 R4, c[0x0][0x588] ;  /* 0x00016200ff047b82 */ /* 0x000ea20000000a00 */
[----:B------:R-:W-:-:S04]  /*3020*/  IMAD R3, R8, UR47, RZ ;  /* 0x0000002f08037c24 */ /* 0x000fc8000f8e02ff */
[----:B--2---:R-:W-:-:S05]  /*3030*/  IMAD.WIDE R4, R3, 0x4, R4 ;  /* 0x0000000403047825 */ /* 0x004fca00078e0204 */
[----:B-----5:R2:W5:Y:S01]  /*3040*/  LDG.E R57, desc[UR38][R4.64] ;  /* 0x0000002604397981 */ /* 0x020562000c1e1900 */
[----:B------:R-:W-:Y:S01]  /*3050*/  IMAD.MOV.U32 R56, RZ, RZ, 0x1 ;  /* 0x00000001ff387424 */ /* 0x000fe200078e00ff */
[----:B------:R-:W-:Y:S06]  /*3060*/  BRA `(.L_x_43) ;  /* 0x00000000000c7947 */ /* 0x000fec0003800000 */
.L_x_44:
[----:B------:R-:W-:Y:S01]  /*3070*/  ULDC UR4, c[0x0][0x580] ;  /* 0x0001600000047ab9 */ /* 0x000fe20000000800 */
[----:B------:R-:W-:Y:S01]  /*3080*/  IMAD.MOV.U32 R56, RZ, RZ, 0x1 ;  /* 0x00000001ff387424 */ /* 0x000fe200078e00ff */
[----:B-----5:R-:W-:-:S07]  /*3090*/  MOV R57, UR4 ;  /* 0x0000000400397c02 */ /* 0x020fce0008000f00 */
.L_x_43:
[----:B------:R-:W3:Y:S02]  /*30a0*/  LDC.64 R6, c[0x0][0x5b0] ;  /* 0x00016c00ff067b82 */ /* 0x000ee40000000a00 */
[----:B---3--:R-:W-:-:S04]  /*30b0*/  ISETP.NE.U32.AND P1, PT, R6, RZ, PT ;  /* 0x000000ff0600720c */ /* 0x008fc80003f25070 */
[----:B------:R-:W-:-:S13]  /*30c0*/  ISETP.NE.AND.EX P1, PT, R7, RZ, PT, P1 ;  /* 0x000000ff0700720c */ /* 0x000fda0003f25310 */
[----:B------:R-:W-:Y:S05]  /*30d0*/  @!P1 BRA `(.L_x_45) ;  /* 0x00000000002c9947 */ /* 0x000fea0003800000 */
[----:B------:R-:W-:Y:S02]  /*30e0*/  ULDC.64 UR4, c[0x0][0x5a8] ;  /* 0x00016a0000047ab9 */ /* 0x000fe40000000a00 */
[----:B------:R-:W-:-:S04]  /*30f0*/  ISETP.NE.U32.AND P1, PT, RZ, UR4, PT ;  /* 0x00000004ff007c0c */ /* 0x000fc8000bf25070 */
[----:B------:R-:W-:-:S13]  /*3100*/  ISETP.NE.AND.EX P1, PT, RZ, UR5, PT, P1 ;  /* 0x00000005ff007c0c */ /* 0x000fda000bf25310 */
[----:B------:R-:W-:Y:S05]  /*3110*/  @!P1 BRA `(.L_x_46) ;  /* 0x0000000000149947 */ /* 0x000fea0003800000 */
[----:B--2---:R-:W2:Y:S01]  /*3120*/  LDC.64 R4, c[0x0][0x5a8] ;  /* 0x00016a00ff047b82 */ /* 0x004ea20000000a00 */
[----:B------:R-:W-:-:S04]  /*3130*/  IMAD R3, R6, UR47, RZ ;  /* 0x0000002f06037c24 */ /* 0x000fc8000f8e02ff */
[----:B--2---:R-:W-:-:S05]  /*3140*/  IMAD.WIDE R4, R3, 0x4, R4 ;  /* 0x0000000403047825 */ /* 0x004fca00078e0204 */
[----:B-----5:R3:W5:Y:S01]  /*3150*/  LDG.E R58, desc[UR38][R4.64] ;  /* 0x00000026043a7981 */ /* 0x020762000c1e1900 */
[----:B------:R-:W-:Y:S05]  /*3160*/  BRA `(.L_x_45) ;  /* 0x0000000000087947 */ /* 0x000fea0003800000 */
.L_x_46:
[----:B------:R-:W-:Y:S02]  /*3170*/  ULDC UR4, c[0x0][0x5a0] ;  /* 0x0001680000047ab9 */ /* 0x000fe40000000800 */
[----:B-----5:R-:W-:-:S07]  /*3180*/  IMAD.U32 R58, RZ, RZ, UR4 ;  /* 0x00000004ff3a7e24 */ /* 0x020fce000f8e00ff */
.L_x_45:
[----:B------:R-:W-:Y:S01]  /*3190*/  ULDC.64 UR4, c[0x0][0x588] ;  /* 0x0001620000047ab9 */ /* 0x000fe20000000a00 */
[----:B------:R-:W-:Y:S01]  /*31a0*/  ISETP.NE.U32.AND P1, PT, R8, RZ, PT ;  /* 0x000000ff0800720c */ /* 0x000fe20003f25070 */
[----:B------:R-:W-:Y:S02]  /*31b0*/  UISETP.NE.U32.AND UP0, UPT, UR4, URZ, UPT ;  /* 0x0000003f0400728c */ /* 0x000fe4000bf05070 */
[----:B------:R-:W-:Y:S02]  /*31c0*/  ISETP.NE.U32.AND P4, PT, RZ, UR4, PT ;  /* 0x00000004ff007c0c */ /* 0x000fe4000bf85070 */
[----:B------:R-:W-:Y:S01]  /*31d0*/  ISETP.NE.AND.EX P1, PT, R9, RZ, PT, P1 ;  /* 0x000000ff0900720c */ /* 0x000fe20003f25310 */
[----:B------:R-:W-:Y:S02]  /*31e0*/  UISETP.NE.AND.EX UP0, UPT, UR5, URZ, UPT, UP0 ;  /* 0x0000003f0500728c */ /* 0x000fe4000bf05300 */
[----:B------:R-:W-:Y:S02]  /*31f0*/  ISETP.NE.AND.EX P4, PT, RZ, UR5, PT, P4 ;  /* 0x00000005ff007c0c */ /* 0x000fe4000bf85340 */
[----:B------:R-:W-:-:S02]  /*3200*/  PLOP3.LUT P3, PT, PT, PT, PT, 0x8, 0x0 ;  /* 0x000000000000781c */ /* 0x000fc40003f6e170 */
[----:B------:R-:W-:-:S04]  /*3210*/  PLOP3.LUT P2, PT, PT, PT, UP0, 0x80, 0x0 ;  /* 0x000000000000781c */ /* 0x000fc80003f4f008 */
[----:B------:R-:W-:-:S05]  /*3220*/  PLOP3.LUT P2, PT, P2, PT, PT, 0x8, 0x0 ;  /* 0x000000000000781c */ /* 0x000fca000174e170 */
[----:B------:R-:W-:Y:S08]  /*3230*/  @P4 BRA P1, `(.L_x_47) ;  /* 0x0000000000244947 */ /* 0x000ff00000800000 */
[----:B------:R-:W-:Y:S04]  /*3240*/  BSSY B0, `(.L_x_47) ;  /* 0x0000008000007945 */ /* 0x000fe80003800000 */
[----:B------:R-:W-:Y:S05]  /*3250*/  @!P0 BRA `(.L_x_48) ;  /* 0x0000000000148947 */ /* 0x000fea0003800000 */
[----:B------:R-:W-:Y:S02]  /*3260*/  LOP3.LUT P1, RZ, R56, 0xff, RZ, 0xc0, !PT ;  /* 0x000000ff38ff7812 */ /* 0x000fe4000782c0ff */
[----:B------:R-:W-:-:S11]  /*3270*/  PLOP3.LUT P3, PT, P2, PT, PT, 0x80, 0x0 ;  /* 0x000000000000781c */ /* 0x000fd6000176f070 */
[----:B------:R-:W-:Y:S05]  /*3280*/  @!P1 BRA `(.L_x_49) ;  /* 0x00000000000c9947 */ /* 0x000fea0003800000 */
[----:B-----5:R-:W-:Y:S01]  /*3290*/  FSETP.EQ.AND P3, PT, R57, RZ, PT ;  /* 0x000000ff3900720b */ /* 0x020fe20003f62000 */
[----:B------:R-:W-:-:S12]  /*32a0*/  BRA `(.L_x_49) ;  /* 0x0000000000047947 */ /* 0x000fd80003800000 */
.L_x_48:
[----:B-----5:R-:W-:-:S13]  /*32b0*/  FSETP.EQ.AND P3, PT, R57, RZ, PT ;  /* 0x000000ff3900720b */ /* 0x020fda0003f62000 */
.L_x_49:
[----:B------:R-:W-:Y:S05]  /*32c0*/  BSYNC B0 ;  /* 0x0000000000007941 */ /* 0x000fea0003800000 */
.L_x_47:
[----:B------:R-:W-:Y:S04]  /*32d0*/  BSSY B0, `(.L_x_50) ;  /* 0x0000007000007945 */ /* 0x000fe80003800000 */
[----:B------:R-:W-:Y:S05]  /*32e0*/  @!P0 BRA `(.L_x_51) ;  /* 0x0000000000108947 */ /* 0x000fea0003800000 */
[----:B------:R-:W-:-:S13]  /*32f0*/  LOP3.LUT P0, RZ, R56, 0xff, RZ, 0xc0, !PT ;  /* 0x000000ff38ff7812 */ /* 0x000fda000780c0ff */
[----:B------:R-:W-:Y:S05]  /*3300*/  @!P0 BRA `(.L_x_52) ;  /* 0x00000000000c8947 */ /* 0x000fea0003800000 */
[----:B-----5:R-:W-:Y:S01]  /*3310*/  FSETP.EQ.AND P2, PT, R57, RZ, PT ;  /* 0x000000ff3900720b */ /* 0x020fe20003f42000 */
[----:B------:R-:W-:-:S12]  /*3320*/  BRA `(.L_x_52) ;  /* 0x0000000000047947 */ /* 0x000fd80003800000 */
.L_x_51:
[----:B-----5:R-:W-:-:S13]  /*3330*/  FSETP.EQ.AND P2, PT, R57, RZ, PT ;  /* 0x000000ff3900720b */ /* 0x020fda0003f42000 */
.L_x_52:
[----:B------:R-:W-:Y:S05]  /*3340*/  BSYNC B0 ;  /* 0x0000000000007941 */ /* 0x000fea0003800000 */
.L_x_50:
[----:B------:R-:W-:Y:S01]  /*3350*/  BSSY B0, `(.L_x_53) ;  /* 0x0000038000007945 */ /* 0x000fe20003800000 */
[----:B-1----:R-:W-:Y:S01]  /*3360*/  IMAD.MOV.U32 R0, RZ, RZ, RZ ;  /* 0x000000ffff007224 */ /* 0x002fe200078e00ff */
[----:B--23--:R-:W-:Y:S01]  /*3370*/  CS2R R4, SRZ ;  /* 0x0000000000047805 */ /* 0x00cfe2000001ff00 */
[----:B------:R-:W-:Y:S01]  /*3380*/  IMAD.MOV.U32 R3, RZ, RZ, RZ ;  /* 0x000000ffff037224 */ /* 0x000fe200078e00ff */
[----:B------:R-:W-:Y:S06]  /*3390*/  @P3 BRA `(.L_x_54) ;  /* 0x0000000000cc3947 */ /* 0x000fec0003800000 */
[----:B------:R-:W-:-:S13]  /*33a0*/  ISETP.NE.AND P1, PT, R60, 0x3, PT ;  /* 0x000000033c00780c */ /* 0x000fda0003f25270 */
[----:B------:R-:W-:Y:S05]  /*33b0*/  @!P1 BRA `(.L_x_55) ;  /* 0x0000000000049947 */ /* 0x000fea0003800000 */
[----:B------:R-:W-:Y:S01]  /*33c0*/  BPT.TRAP 0x1 ;  /* 0x000000040000795c */ /* 0x000fe20000300000 */
.L_x_55:
[----:B------:R-:W-:Y:S01]  /*33d0*/  LEA R13, R64, UR49, 0x3 ;  /* 0x00000031400d7c11 */ /* 0x000fe2000f8e18ff */
[----:B------:R-:W-:Y:S01]  /*33e0*/  BSSY B1, `(.L_x_56) ;  /* 0x0000006000017945 */ /* 0x000fe20003800000 */
[----:B------:R-:W-:Y:S01]  /*33f0*/  SHF.L.U32 R4, R61, 0x1f, RZ ;  /* 0x0000001f3d047819 */ /* 0x000fe200000006ff */
[----:B------:R-:W-:Y:S02]  /*3400*/  IMAD.MOV.U32 R0, RZ, RZ, RZ ;  /* 0x000000ffff007224 */ /* 0x000fe400078e00ff */
[----:B------:R-:W-:Y:S01]  /*3410*/  IMAD.MOV.U32 R3, RZ, RZ, RZ ;  /* 0x000000ffff037224 */ /* 0x000fe200078e00ff */
[----:B------:R-:W1:Y:S02]  /*3420*/  SYNCS.PHASECHK.TRANS64.TRYWAIT P0, [R13+URZ+0x110], R4 ;  /* 0x000110040d0075a7 */ /* 0x000e64000800017f */
[----:B-1----:R-:W-:Y:S05]  /*3430*/  @!P0 BRA `(.L_x_57) ;  /* 0x0000007400c48947 */ /* 0x002fea0003800000 */
.L_x_147:
[----:B------:R-:W-:Y:S05]  /*3440*/  BSYNC B1 ;  /* 0x0000000000017941 */ /* 0x000fea0003800000 */
.L_x_56:
[----:B------:R-:W-:Y:S01]  /*3450*/  BSSY B1, `(.L_x_58) ;  /* 0x0000016000017945 */ /* 0x000fe20003800000 */
[----:B-1----:R-:W-:-:S03]  /*3460*/  CS2R R4, SRZ ;  /* 0x0000000000047805 */ /* 0x002fc6000001ff00 */
[----:B------:R-:W-:Y:S05]  /*3470*/  @P2 BRA `(.L_x_59) ;  /* 0x00000000004c2947 */ /* 0x000fea0003800000 */
[----:B------:R-:W-:Y:S01]  /*3480*/  SHF.R.U32.HI R3, RZ, 0x4, R18 ;  /* 0x00000004ff037819 */ /* 0x000fe20000011612 */
[----:B------:R-:W-:-:S03]  /*3490*/  IMAD R0, R64, 0x1000, R59 ;  /* 0x0000100040007824 */ /* 0x000fc600078e023b */
[----:B------:R-:W-:Y:S01]  /*34a0*/  LOP3.LUT P0, RZ, R3, 0x1, RZ, 0xc0, !PT ;  /* 0x0000000103ff7812 */ /* 0x000fe2000780c0ff */
[----:B------:R-:W-:Y:S01]  /*34b0*/  VIADD R3, R0, UR49 ;  /* 0x0000003100037c36 */ /* 0x000fe20008000000 */
[----:B------:R-:W-:Y:S03]  /*34c0*/  LDS.U16 R5, [R0+UR49+0x308] ;  /* 0x0003083100057984 */ /* 0x000fe60008000400 */
[C---:B------:R-:W-:Y:S01]  /*34d0*/  VIADD R4, R3.reuse, 0x200 ;  /* 0x0000020003047836 */ /* 0x040fe20000000000 */
[----:B------:R-:W1:Y:S01]  /*34e0*/  LDS.U16 R6, [R0+UR49+0x208] ;  /* 0x0002083100067984 */ /* 0x000e620008000400 */
[----:B------:R-:W-:-:S03]  /*34f0*/  VIADD R7, R3, 0x210 ;  /* 0x0000021003077836 */ /* 0x000fc60000000000 */
[----:B------:R-:W-:Y:S03]  /*3500*/  LDS.U16 R3, [R0+UR49+0x200] ;  /* 0x0002003100037984 */ /* 0x000fe60008000400 */
[----:B------:R-:W-:Y:S02]  /*3510*/  @P0 VIADD R7, R4, 0xfffffff0 ;  /* 0xfffffff004070836 */ /* 0x000fe40000000000 */
[----:B------:R-:W2:Y:S04]  /*3520*/  LDS.U16 R4, [R0+UR49+0x300] ;  /* 0x0003003100047984 */ /* 0x000ea80008000400 */
[----:B------:R-:W-:Y:S04]  /*3530*/  LDS.U16 R8, [R7+0x100] ;  /* 0x0001000007087984 */ /* 0x000fe80000000400 */
[----:B------:R-:W3:Y:S04]  /*3540*/  LDS.U16 R9, [R7] ;  /* 0x0000000007097984 */ /* 0x000ee80000000400 */
[----:B------:R-:W-:Y:S04]  /*3550*/  LDS.U16 R10, [R7+0x108] ;  /* 0x00010800070a7984 */ /* 0x000fe80000000400 */
[----:B------:R-:W4:Y:S01]  /*3560*/  LDS.U16 R11, [R7+0x8] ;  /* 0x00000800070b7984 */ /* 0x000f220000000400 */
[----:B-1----:R-:W-:-:S02]  /*3570*/  PRMT R5, R6, 0x5410, R5 ;  /* 0x0000541006057816 */ /* 0x002fc40000000005 */
[----:B--2---:R-:W-:Y:S02]  /*3580*/  PRMT R4, R3, 0x5410, R4 ;  /* 0x0000541003047816 */ /* 0x004fe40000000004 */
[----:B---3--:R-:W-:Y:S02]  /*3590*/  PRMT R3, R9, 0x5410, R8 ;  /* 0x0000541009037816 */ /* 0x008fe40000000008 */
[----:B----4-:R-:W-:-:S07]  /*35a0*/  PRMT R0, R11, 0x5410, R10 ;  /* 0x000054100b007816 */ /* 0x010fce000000000a */
.L_x_59:
[----:B------:R-:W-:Y:S05]  /*35b0*/  BSYNC B1 ;  /* 0x0000000000017941 */ /* 0x000fea0003800000 */
.L_x_58:
[----:B------:R-:W-:Y:S01]  /*35c0*/  @!PT LDS RZ, [RZ] ;  /* 0x00000000fffff984 */ /* 0x000fe20000000800 */
[----:B------:R-:W-:Y:S01]  /*35d0*/  @!PT LDS RZ, [RZ] ;  /* 0x00000000fffff984 */ /* 0x000fe20000000800 */
[----:B------:R-:W-:Y:S01]  /*35e0*/  @!PT LDS RZ, [RZ] ;  /* 0x00000000fffff984 */ /* 0x000fe20000000800 */
[----:B------:R-:W-:Y:S01]  /*35f0*/  @!PT LDS RZ, [RZ] ;  /* 0x00000000fffff984 */ /* 0x000fe20000000800 */
[----:B------:R1:W-:Y:S06]  /*3600*/  MEMBAR.ALL.CTA ;  /* 0x0000000000007992 */ /* 0x0003ec0000008000 */
[----:B-1----:R-:W1:Y:S01]  /*3610*/  FENCE.VIEW.ASYNC.S ;  /* 0x00000000000073c6 */ /* 0x002e620000000000 */
[----:B------:R-:W-:Y:S05]  /*3620*/  @!P1 BRA `(.L_x_60) ;  /* 0x0000000000049947 */ /* 0x000fea0003800000 */
[----:B------:R-:W-:Y:S01]  /*3630*/  BPT.TRAP 0x1 ;  /* 0x000000040000795c */ /* 0x000fe20000300000 */
.L_x_60:
[----:B------:R-:W2:Y:S01]  /*3640*/  S2R R7, SR_CgaCtaId ;  /* 0x0000000000077919 */ /* 0x000ea20000008800 */
[----:B------:R-:W-:Y:S01]  /*3650*/  IADD3 R6, R13, 0x120, RZ ;  /* 0x000001200d067810 */ /* 0x000fe20007ffe0ff */
[----:B------:R-:W-:-:S05]  /*3660*/  VIADD R64, R64, 0x1 ;  /* 0x0000000140407836 */ /* 0x000fca0000000000 */
[----:B------:R-:W-:-:S04]  /*3670*/  ISETP.NE.AND P0, PT, R64, 0x2, PT ;  /* 0x000000024000780c */ /* 0x000fc80003f05270 */
[----:B------:R-:W-:Y:S02]  /*3680*/  SEL R64, R64, RZ, P0 ;  /* 0x000000ff40407207 */ /* 0x000fe40000000000 */
[----:B--2---:R-:W-:-:S04]  /*3690*/  PRMT R6, R7, 0x654, R6 ;  /* 0x0000065407067816 */ /* 0x004fc80000000006 */
[----:B-1----:R1:W-:Y:S02]  /*36a0*/  SYNCS.ARRIVE.TRANS64.RED.A1T0 RZ, [R6+URZ], RZ ;  /* 0x000000ff06ff79a7 */ /* 0x0023e4000810043f */
[----:B-1----:R-:W-:-:S04]  /*36b0*/  SEL R6, RZ, 0x1, P0 ;  /* 0x00000001ff067807 */ /* 0x002fc80000000000 */
[----:B------:R-:W-:-:S07]  /*36c0*/  LOP3.LUT R61, R61, R6, RZ, 0x3c, !PT ;  /* 0x000000063d3d7212 */ /* 0x000fce00078e3cff */
.L_x_54:
[----:B------:R-:W-:Y:S05]  /*36d0*/  BSYNC B0 ;  /* 0x0000000000007941 */ /* 0x000fea0003800000 */
.L_x_53:
[----:B------:R-:W-:Y:S01]  /*36e0*/  F2FP.F16.E4M3.UNPACK_B R6, R4.H1 ;  /* 0x00000004ff06723e */ /* 0x000fe200030006ff */
[C---:B-----5:R-:W-:Y:S01]  /*36f0*/  FMUL R9, R58.reuse, R94 ;  /* 0x0000005e3a097220 */ /* 0x060fe20000400000 */
[----:B------:R-:W-:Y:S01]  /*3700*/  F2FP.F16.E4M3.UNPACK_B R7, R5 ;  /* 0x00000005ff07723e */ /* 0x000fe200020006ff */
[C---:B------:R-:W-:Y:S01]  /*3710*/  FMUL R12, R58.reuse, R93 ;  /* 0x0000005d3a0c7220 */ /* 0x040fe20000400000 */
[C---:B------:R-:W-:Y:S01]  /*3720*/  FMUL R15, R58.reuse, R91 ;  /* 0x0000005b3a0f7220 */ /* 0x040fe20000400000 */
[--C-:B------:R-:W-:Y:S01]  /*3730*/  HADD2.F32 R8, -RZ, R6.reuse.H0_H0 ;  /* 0x20000006ff087230 */ /* 0x100fe20000004100 */
[----:B------:R-:W-:Y:S01]  /*3740*/  F2FP.F16.E4M3.UNPACK_B R31, R3 ;  /* 0x00000003ff1f723e */ /* 0x000fe200020006ff */
[----:B------:R-:W-:Y:S02]  /*3750*/  HADD2.F32 R6, -RZ, R6.H1_H1 ;  /* 0x30000006ff067230 */ /* 0x000fe40000004100 */
[----:B------:R-:W-:Y:S01]  /*3760*/  FMUL R90, R58, R90 ;  /* 0x0000005a3a5a7220 */ /* 0x000fe20000400000 */
[----:B------:R-:W-:-:S02]  /*3770*/  HADD2.F32 R10, -RZ, R7.H0_H0 ;  /* 0x20000007ff0a7230 */ /* 0x000fc40000004100 */
[C---:B------:R-:W-:Y:S01]  /*3780*/  FFMA R13, R57.reuse, R8, R12 ;  /* 0x00000008390d7223 */ /* 0x040fe2000000000c */
[----:B------:R-:W-:Y:S02]  /*3790*/  HADD2.F32 R20, -RZ, R7.H1_H1 ;  /* 0x30000007ff147230 */ /* 0x000fe40000004100 */
[----:B------:R-:W-:Y:S01]  /*37a0*/  FMUL R7, R58, R96 ;  /* 0x000000603a077220 */ /* 0x000fe20000400000 */
[----:B------:R-:W-:Y:S02]  /*37b0*/  IMAD.MOV.U32 R8, RZ, RZ, 0x3c09919f ;  /* 0x3c09919fff087424 */ /* 0x000fe400078e00ff */
[----:B------:R-:W-:Y:S01]  /*37c0*/  FFMA R15, R57, R10, R15 ;  /* 0x0000000a390f7223 */ /* 0x000fe2000000000f */
[----:B------:R-:W-:Y:S01]  /*37d0*/  FMUL R37, R13, 0.70710676908493041992 ;  /* 0x3f3504f30d257820 */ /* 0x000fe20000400000 */
[C---:B------:R-:W-:Y:S01]  /*37e0*/  FFMA R14, R57.reuse, R6, R7 ;  /* 0x00000006390e7223 */ /* 0x040fe20000000007 */
[----:B------:R-:W-:Y:S01]  /*37f0*/  FFMA R20, R57, R20, R9 ;  /* 0x0000001439147223 */ /* 0x000fe20000000009 */
[----:B------:R-:W-:Y:S01]  /*3800*/  FMUL R40, R15, 0.70710676908493041992 ;  /* 0x3f3504f30f287820 */ /* 0x000fe20000400000 */
[----:B------:R-:W-:-:S02]  /*3810*/  IMAD.MOV.U32 R6, RZ, RZ, 0x38eb4c3a ;  /* 0x38eb4c3aff067424 */ /* 0x000fc400078e00ff */
[----:B------:R-:W-:Y:S01]  /*3820*/  FMUL R39, R14, 0.70710676908493041992 ;  /* 0x3f3504f30e277820 */ /* 0x000fe20000400000 */
[----:B------:R-:W-:Y:S01]  /*3830*/  FMUL R42, R20, 0.70710676908493041992 ;  /* 0x3f3504f3142a7820 */ /* 0x000fe20000400000 */
[----:B------:R-:W-:Y:S02]  /*3840*/  IMAD.MOV.U32 R7, RZ, RZ, 0x3aae005b ;  /* 0x3aae005bff077424 */ /* 0x000fe400078e00ff */
[----:B------:R-:W-:Y:S01]  /*3850*/  FMUL R9, R37, R37 ;  /* 0x0000002525097220 */ /* 0x000fe20000400000 */
[C---:B------:R-:W-:Y:S01]  /*3860*/  FMUL R10, R39.reuse, R39 ;  /* 0x00000027270a7220 */ /* 0x040fe20000400000 */
[----:B------:R-:W-:Y:S01]  /*3870*/  FMUL R12, R42, R42 ;  /* 0x0000002a2a0c7220 */ /* 0x000fe20000400000 */
[----:B------:R-:W-:Y:S01]  /*3880*/  FSETP.GE.AND P1, PT, |R39|, 1.0029599666595458984, PT ;  /* 0x3f8060fe2700780b */ /* 0x000fe20003f26200 */
[----:B------:R-:W-:Y:S01]  /*3890*/  FMUL R11, R40, R40 ;  /* 0x00000028280b7220 */ /* 0x000fe20000400000 */
[----:B------:R-:W-:Y:S01]  /*38a0*/  FSETP.GE.AND P5, PT, |R42|, 1.0029599666595458984, PT ;  /* 0x3f8060fe2a00780b */ /* 0x000fe20003fa6200 */
[C---:B------:R-:W-:Y:S01]  /*38b0*/  FMUL R88, R58.reuse, R88 ;  /* 0x000000583a587220 */ /* 0x040fe20000400000 */
[----:B------:R-:W-:Y:S01]  /*38c0*/  FSETP.GE.AND P0, PT, |R37|, 1.0029599666595458984, PT ;  /* 0x3f8060fe2500780b */ /* 0x000fe20003f06200 */
[----:B------:R-:W-:Y:S01]  /*38d0*/  FMUL R84, R58, R84 ;  /* 0x000000543a547220 */ /* 0x000fe20000400000 */
[----:B------:R-:W-:Y:S01]  /*38e0*/  FSETP.GE.AND P4, PT, |R40|, 1.0029599666595458984, PT ;  /* 0x3f8060fe2800780b */ /* 0x000fe20003f86200 */
[----:B------:R-:W-:Y:S01]  /*38f0*/  FMUL R82, R58, R82 ;  /* 0x000000523a527220 */ /* 0x000fe20000400000 */
[----:B------:R-:W-:Y:S01]  /*3900*/  FSEL R25, |R39|, R10, P1 ;  /* 0x0000000a27197208 */ /* 0x000fe20000800200 */
[----:B------:R-:W-:Y:S01]  /*3910*/  FMUL R20, R20, 0.5 ;  /* 0x3f00000014147820 */ /* 0x000fe20000400000 */
[----:B------:R-:W-:-:S02]  /*3920*/  FSEL R35, |R42|, R12, P5 ;  /* 0x0000000c2a237208 */ /* 0x000fc40002800200 */
[----:B------:R-:W-:Y:S01]  /*3930*/  FSEL R21, |R37|, R9, P0 ;  /* 0x0000000925157208 */ /* 0x000fe20000000200 */
[----:B------:R-:W-:Y:S01]  /*3940*/  IMAD.MOV.U32 R9, RZ, RZ, 0x3d24d99a ;  /* 0x3d24d99aff097424 */ /* 0x000fe200078e00ff */
[----:B------:R-:W-:Y:S02]  /*3950*/  FSEL R10, R6, 8.4834944573231041431e-05, P0 ;  /* 0x38b1e96a060a7808 */ /* 0x000fe40000000000 */
[----:B------:R-:W-:Y:S02]  /*3960*/  FSEL R12, -R7, -0.00082130916416645050049, P0 ;  /* 0xba574d20070c7808 */ /* 0x000fe40000000100 */
[----:B------:R-:W-:Y:S01]  /*3970*/  FSEL R27, |R40|, R11, P4 ;  /* 0x0000000b281b7208 */ /* 0x000fe20002000200 */
[----:B------:R-:W-:Y:S01]  /*3980*/  IMAD.MOV.U32 R11, RZ, RZ, 0x3f69b4f9 ;  /* 0x3f69b4f9ff0b7424 */ /* 0x000fe200078e00ff */
[----:B------:R-:W-:Y:S01]  /*3990*/  FSEL R28, R6, 8.4834944573231041431e-05, P4 ;  /* 0x38b1e96a061c7808 */ /* 0x000fe20002000000 */
[----:B------:R-:W-:Y:S01]  /*39a0*/  FFMA R10, R21, R10, R12 ;  /* 0x0000000a150a7223 */ /* 0x000fe2000000000c */
[----:B------:R-:W-:-:S02]  /*39b0*/  FSEL R30, -R7, -0.00082130916416645050049, P4 ;  /* 0xba574d20071e7808 */ /* 0x000fc40002000100 */
[----:B------:R-:W-:Y:S02]  /*39c0*/  FSEL R24, R6, 8.4834944573231041431e-05, P1 ;  /* 0x38b1e96a06187808 */ /* 0x000fe40000800000 */
[----:B------:R-:W-:Y:S01]  /*39d0*/  FSEL R26, -R7, -0.00082130916416645050049, P1 ;  /* 0xba574d20071a7808 */ /* 0x000fe20000800100 */
[----:B------:R-:W-:Y:S01]  /*39e0*/  FFMA R32, R27, R28, R30 ;  /* 0x0000001c1b207223 */ /* 0x000fe2000000001e */
[C---:B------:R-:W-:Y:S02]  /*39f0*/  FSEL R12, R8.reuse, 0.0052134888246655464172, P0 ;  /* 0x3baad5ea080c7808 */ /* 0x040fe40000000000 */
[----:B------:R-:W-:Y:S01]  /*3a00*/  FSEL R28, R8, 0.0052134888246655464172, P1 ;  /* 0x3baad5ea081c7808 */ /* 0x000fe20000800000 */
[----:B------:R-:W-:Y:S01]  /*3a10*/  FFMA R26, R25, R24, R26 ;  /* 0x00000018191a7223 */ /* 0x000fe2000000001a */
[----:B------:R-:W-:Y:S01]  /*3a20*/  FSEL R34, R6, 8.4834944573231041431e-05, P5 ;  /* 0x38b1e96a06227808 */ /* 0x000fe20002800000 */
[----:B------:R-:W-:Y:S01]  /*3a30*/  FFMA R12, R21, R10, R12 ;  /* 0x0000000a150c7223 */ /* 0x000fe2000000000c */
[----:B------:R-:W-:Y:S01]  /*3a40*/  FSEL R36, -R7, -0.00082130916416645050049, P5 ;  /* 0xba574d2007247808 */ /* 0x000fe20002800100 */
[----:B------:R-:W-:Y:S01]  /*3a50*/  FFMA R26, R25, R26, R28 ;  /* 0x0000001a191a7223 */ /* 0x000fe2000000001c */
[C---:B------:R-:W-:Y:S01]  /*3a60*/  FSEL R30, -R9.reuse, -0.026868773624300956726, P1 ;  /* 0xbcdc1be7091e7808 */ /* 0x040fe20000800100 */
[----:B------:R-:W-:Y:S01]  /*3a70*/  IMAD.MOV.U32 R10, RZ, RZ, 0x3e235519 ;  /* 0x3e235519ff0a7424 */ /* 0x000fe200078e00ff */
[----:B------:R-:W-:Y:S01]  /*3a80*/  FSEL R24, -R9, -0.026868773624300956726, P0 ;  /* 0xbcdc1be709187808 */ /* 0x000fe20000000100 */
[----:B------:R-:W-:Y:S01]  /*3a90*/  FFMA R38, R35, R34, R36 ;  /* 0x0000002223267223 */ /* 0x000fe20000000024 */
[----:B------:R-:W-:Y:S01]  /*3aa0*/  FSEL R34, R8, 0.0052134888246655464172, P4 ;  /* 0x3baad5ea08227808 */ /* 0x000fe20002000000 */
[----:B------:R-:W-:Y:S01]  /*3ab0*/  FFMA R30, R25, R26, R30 ;  /* 0x0000001a191e7223 */ /* 0x000fe2000000001e */
[----:B------:R-:W-:Y:S01]  /*3ac0*/  FSEL R26, R10, 0.11284004896879196167, P0 ;  /* 0x3de718af0a1a7808 */ /* 0x000fe20000000000 */
[----:B------:R-:W-:Y:S01]  /*3ad0*/  FFMA R24, R21, R12, R24 ;  /* 0x0000000c15187223 */ /* 0x000fe20000000018 */
[----:B------:R-:W-:-:S02]  /*3ae0*/  IMAD.MOV.U32 R12, RZ, RZ, 0x3f210a14 ;  /* 0x3f210a14ff0c7424 */ /* 0x000fc400078e00ff */
[----:B------:R-:W-:Y:S01]  /*3af0*/  FFMA R34, R27, R32, R34 ;  /* 0x000000201b227223 */ /* 0x000fe20000000022 */
[----:B------:R-:W-:Y:S01]  /*3b00*/  FSEL R32, R10, 0.11284004896879196167, P1 ;  /* 0x3de718af0a207808 */ /* 0x000fe20000800000 */
[----:B------:R-:W-:Y:S01]  /*3b10*/  FFMA R24, R21, R24, R26 ;  /* 0x0000001815187223 */ /* 0x000fe2000000001a */
[----:B------:R-:W-:Y:S02]  /*3b20*/  FSEL R28, R11, -0.37612664699554443359, P0 ;  /* 0xbec093ac0b1c7808 */ /* 0x000fe40000000000 */
[----:B------:R-:W-:Y:S01]  /*3b30*/  FSEL R36, -R9, -0.026868773624300956726, P4 ;  /* 0xbcdc1be709247808 */ /* 0x000fe20002000100 */
[----:B------:R-:W-:Y:S01]  /*3b40*/  FFMA R30, R25, R30, R32 ;  /* 0x0000001e191e7223 */ /* 0x000fe20000000020 */
[----:B------:R-:W-:Y:S01]  /*3b50*/  FSEL R26, R12, 0.12837915122509002686, P0 ;  /* 0x3e0375d30c1a7808 */ /* 0x000fe20000000000 */
[----:B------:R-:W-:Y:S01]  /*3b60*/  FFMA R24, R21, R24, R28 ;  /* 0x0000001815187223 */ /* 0x000fe2000000001c */
[----:B------:R-:W-:Y:S01]  /*3b70*/  FSEL R32, R11, -0.37612664699554443359, P1 ;  /* 0xbec093ac0b207808 */ /* 0x000fe20000800000 */
[----:B------:R-:W-:Y:S01]  /*3b80*/  FFMA R34, R27, R34, R36 ;  /* 0x000000221b227223 */ /* 0x000fe20000000024 */
[----:B------:R-:W-:Y:S01]  /*3b90*/  FSEL R36, R10, 0.11284004896879196167, P4 ;  /* 0x3de718af0a247808 */ /* 0x000fe20002000000 */
[----:B------:R-:W-:Y:S01]  /*3ba0*/  FFMA R21, R21, R24, R26 ;  /* 0x0000001815157223 */ /* 0x000fe2000000001a */
[----:B------:R-:W-:Y:S01]  /*3bb0*/  FSEL R24, R12, 0.12837915122509002686, P1 ;  /* 0x3e0375d30c187808 */ /* 0x000fe20000800000 */
[----:B------:R-:W-:Y:S01]  /*3bc0*/  FFMA R30, R25, R30, R32 ;  /* 0x0000001e191e7223 */ /* 0x000fe20000000020 */
[----:B------:R-:W-:Y:S01]  /*3bd0*/  FSEL R28, -|R37|, R37, P0 ;  /* 0x00000025251c7208 */ /* 0x000fe20000000300 */
[----:B------:R-:W-:Y:S01]  /*3be0*/  FFMA R34, R27, R34, R36 ;  /* 0x000000221b227223 */ /* 0x000fe20000000024 */
[----:B------:R-:W-:Y:S01]  /*3bf0*/  FSEL R26, R11, -0.37612664699554443359, P4 ;  /* 0xbec093ac0b1a7808 */ /* 0x000fe20002000000 */
[----:B------:R-:W-:Y:S01]  /*3c00*/  FFMA R24, R25, R30, R24 ;  /* 0x0000001e19187223 */ /* 0x000fe20000000018 */
[----:B------:R-:W-:Y:S01]  /*3c10*/  FSEL R30, R8, 0.0052134888246655464172, P5 ;  /* 0x3baad5ea081e7808 */ /* 0x000fe20002800000 */
[----:B------:R-:W-:Y:S01]  /*3c20*/  FFMA R21, R21, R28, R28 ;  /* 0x0000001c15157223 */ /* 0x000fe2000000001c */
[----:B------:R-:W-:Y:S01]  /*3c30*/  FSEL R25, -|R39|, R39, P1 ;  /* 0x0000002727197208 */ /* 0x000fe20000800300 */
[----:B------:R-:W-:Y:S01]  /*3c40*/  FFMA R26, R27, R34, R26 ;  /* 0x000000221b1a7223 */ /* 0x000fe2000000001a */
[----:B------:R-:W-:Y:S01]  /*3c50*/  FSEL R28, R12, 0.12837915122509002686, P4 ;  /* 0x3e0375d30c1c7808 */ /* 0x000fe20002000000 */
[----:B------:R-:W-:Y:S01]  /*3c60*/  FFMA R30, R35, R38, R30 ;  /* 0x00000026231e7223 */ /* 0x000fe2000000001e */
[----:B------:R-:W-:Y:S01]  /*3c70*/  FSEL R32, -R9, -0.026868773624300956726, P5 ;  /* 0xbcdc1be709207808 */ /* 0x000fe20002800100 */
[----:B------:R-:W-:Y:S01]  /*3c80*/  FFMA R24, R24, R25, R25 ;  /* 0x0000001918187223 */ /* 0x000fe20000000019 */
[----:B------:R-:W-:Y:S01]  /*3c90*/  FSEL R25, -|R40|, R40, P4 ;  /* 0x0000002828197208 */ /* 0x000fe20002000300 */
[----:B------:R-:W-:Y:S01]  /*3ca0*/  FFMA R26, R27, R26, R28 ;  /* 0x0000001a1b1a7223 */ /* 0x000fe2000000001c */
[----:B------:R-:W-:Y:S01]  /*3cb0*/  FSEL R28, R10, 0.11284004896879196167, P5 ;  /* 0x3de718af0a1c7808 */ /* 0x000fe20002800000 */
[----:B------:R-:W1:Y:S01]  /*3cc0*/  @P0 MUFU.EX2 R29, R21 ;  /* 0x00000015001d0308 */ /* 0x000e620000000800 */
[----:B------:R-:W-:Y:S01]  /*3cd0*/  FFMA R30, R35, R30, R32 ;  /* 0x0000001e231e7223 */ /* 0x000fe20000000020 */
[----:B------:R-:W-:Y:S01]  /*3ce0*/  FFMA R25, R26, R25, R25 ;  /* 0x000000191a197223 */ /* 0x000fe20000000019 */
[----:B------:R-:W-:Y:S01]  /*3cf0*/  FSEL R36, R11, -0.37612664699554443359, P5 ;  /* 0xbec093ac0b247808 */ /* 0x000fe20002800000 */
[----:B------:R-:W-:Y:S01]  /*3d00*/  FMUL R27, R58, R92 ;  /* 0x0000005c3a1b7220 */ /* 0x000fe20000400000 */
[----:B------:R-:W-:Y:S01]  /*3d10*/  F2FP.F16.E4M3.UNPACK_B R26, R5.H1 ;  /* 0x00000005ff1a723e */ /* 0x000fe200030006ff */
[C---:B------:R-:W-:Y:S01]  /*3d20*/  FFMA R32, R35.reuse, R30, R28 ;  /* 0x0000001e23207223 */ /* 0x040fe2000000001c */
[----:B------:R-:W-:Y:S01]  /*3d30*/  FSEL R38, R12, 0.12837915122509002686, P5 ;  /* 0x3e0375d30c267808 */ /* 0x000fe20002800000 */
[----:B------:R-:W2:Y:S02]  /*3d40*/  @P1 MUFU.EX2 R33, R24 ;  /* 0x0000001800211308 */ /* 0x000ea40000000800 */
[----:B------:R-:W-:Y:S01]  /*3d50*/  FFMA R32, R35, R32, R36 ;  /* 0x0000002023207223 */ /* 0x000fe20000000024 */
[----:B------:R-:W-:-:S02]  /*3d60*/  HADD2.F32 R28, -RZ, R26.H0_H0 ;  /* 0x2000001aff1c7230 */ /* 0x000fc40000004100 */
[----:B------:R-:W-:Y:S02]  /*3d70*/  HADD2.F32 R30, -RZ, R26.H1_H1 ;  /* 0x3000001aff1e7230 */ /* 0x000fe40000004100 */
[----:B------:R-:W-:Y:S01]  /*3d80*/  FMUL R26, R58, R89 ;  /* 0x000000593a1a7220 */ /* 0x000fe20000400000 */
[----:B------:R-:W-:Y:S01]  /*3d90*/  FFMA R38, R35, R32, R38 ;  /* 0x0000002023267223 */ /* 0x000fe20000000026 */
[----:B------:R-:W-:Y:S01]  /*3da0*/  FSEL R35, -|R42|, R42, P5 ;  /* 0x0000002a2a237208 */ /* 0x000fe20002800300 */
[----:B------:R-:W3:Y:S01]  /*3db0*/  @P4 MUFU.EX2 R34, R25 ;  /* 0x0000001900224308 */ /* 0x000ee20000000800 */
[C---:B------:R-:W-:Y:S01]  /*3dc0*/  FFMA R26, R57.reuse, R28, R26 ;  /* 0x0000001c391a7223 */ /* 0x040fe2000000001a */
[----:B------:R-:W-:Y:S01]  /*3dd0*/  FFMA R27, R57, R30, R27 ;  /* 0x0000001e391b7223 */ /* 0x000fe2000000001b */
[--C-:B------:R-:W-:Y:S02]  /*3de0*/  HADD2.F32 R28, -RZ, R31.reuse.H0_H0 ;  /* 0x2000001fff1c7230 */ /* 0x100fe40000004100 */
[----:B------:R-:W-:Y:S01]  /*3df0*/  FMUL R30, R58, R87 ;  /* 0x000000573a1e7220 */ /* 0x000fe20000400000 */
[----:B-1----:R-:W-:Y:S01]  /*3e00*/  @P0 FADD R32, -R29, 1 ;  /* 0x3f8000001d200421 */ /* 0x002fe20000000100 */
[----:B------:R-:W-:Y:S01]  /*3e10*/  FFMA R29, R38, R35, R35 ;  /* 0x00000023261d7223 */ /* 0x000fe20000000023 */
[----:B------:R-:W-:Y:S01]  /*3e20*/  FMUL R50, R27, 0.70710676908493041992 ;  /* 0x3f3504f31b327820 */ /* 0x000fe20000400000 */
[----:B------:R-:W-:Y:S01]  /*3e30*/  FFMA R28, R57, R28, R30 ;  /* 0x0000001c391c7223 */ /* 0x000fe2000000001e */
[----:B------:R-:W-:-:S02]  /*3e40*/  HADD2.F32 R30, -RZ, R31.H1_H1 ;  /* 0x3000001fff1e7230 */ /* 0x000fc40000004100 */
[----:B--2---:R-:W-:Y:S01]  /*3e50*/  @P1 FADD R33, -R33, 1 ;  /* 0x3f80000021211421 */ /* 0x004fe20000000100 */
[----:B------:R-:W1:Y:S01]  /*3e60*/  @P5 MUFU.EX2 R31, R29 ;  /* 0x0000001d001f5308 */ /* 0x000e620000000800 */
[----:B------:R-:W-:Y:S01]  /*3e70*/  FMUL R49, R26, 0.70710676908493041992 ;  /* 0x3f3504f31a317820 */ /* 0x000fe20000400000 */
[----:B------:R-:W-:Y:S01]  /*3e80*/  @P0 LOP3.LUT R21, R32, 0x80000000, R37, 0xb8, !PT ;  /* 0x8000000020150812 */ /* 0x000fe200078eb825 */
[----:B------:R-:W-:Y:S01]  /*3e90*/  FMUL R51, R28, 0.70710676908493041992 ;  /* 0x3f3504f31c337820 */ /* 0x000fe20000400000 */
[----:B------:R-:W-:Y:S01]  /*3ea0*/  @P1 LOP3.LUT R24, R33, 0x80000000, R39, 0xb8, !PT ;  /* 0x8000000021181812 */ /* 0x000fe200078eb827 */
[----:B------:R-:W-:Y:S01]  /*3eb0*/  FMUL R33, R50, R50 ;  /* 0x0000003232217220 */ /* 0x000fe20000400000 */
[----:B---3--:R-:W-:Y:S01]  /*3ec0*/  @P4 FADD R34, -R34, 1 ;  /* 0x3f80000022224421 */ /* 0x008fe20000000100 */
[----:B------:R-:W-:Y:S01]  /*3ed0*/  FSETP.GE.AND P0, PT, |R50|, 1.0029599666595458984, PT ;  /* 0x3f8060fe3200780b */ /* 0x000fe20003f06200 */
[----:B------:R-:W-:Y:S01]  /*3ee0*/  FMUL R32, R49, R49 ;  /* 0x0000003131207220 */ /* 0x000fe20000400000 */
[----:B------:R-:W-:Y:S01]  /*3ef0*/  FSETP.GE.AND P1, PT, |R51|, 1.0029599666595458984, PT ;  /* 0x3f8060fe3300780b */ /* 0x000fe20003f26200 */
[----:B------:R-:W-:Y:S01]  /*3f00*/  FFMA R30, R57, R30, R90 ;  /* 0x0000001e391e7223 */ /* 0x000fe2000000005a */
[----:B------:R-:W-:Y:S01]  /*3f10*/  @P4 LOP3.LUT R25, R34, 0x80000000, R40, 0xb8, !PT ;  /* 0x8000000022194812 */ /* 0x000fe200078eb828 */
[----:B------:R-:W-:Y:S01]  /*3f20*/  FMUL R34, R51, R51 ;  /* 0x0000003333227220 */ /* 0x000fe20000400000 */
[----:B------:R-:W-:Y:S01]  /*3f30*/  FSETP.GE.AND P4, PT, |R49|, 1.0029599666595458984, PT ;  /* 0x3f8060fe3100780b */ /* 0x000fe20003f86200 */
[----:B------:R-:W-:Y:S01]  /*3f40*/  FMUL R53, R30, 0.70710676908493041992 ;  /* 0x3f3504f31e357820 */ /* 0x000fe20000400000 */
[----:B------:R-:W-:Y:S01]  /*3f50*/  FSEL R36, |R50|, R33, P0 ;  /* 0x0000002132247208 */ /* 0x000fe20000000200 */
[----:B------:R-:W-:Y:S01]  /*3f60*/  FADD R24, R24, 1 ;  /* 0x3f80000018187421 */ /* 0x000fe20000000000 */
[----:B-1----:R-:W-:Y:S01]  /*3f70*/  @P5 FADD R31, -R31, 1 ;  /* 0x3f8000001f1f5421 */ /* 0x002fe20000000100 */
[----:B------:R-:W-:Y:S01]  /*3f80*/  FSEL R32, |R49|, R32, P4 ;  /* 0x0000002031207208 */ /* 0x000fe20002000200 */
[----:B------:R-:W-:Y:S01]  /*3f90*/  FADD R25, R25, 1 ;  /* 0x3f80000019197421 */ /* 0x000fe20000000000 */
[----:B------:R-:W-:Y:S01]  /*3fa0*/  FSEL R33, R6, 8.4834944573231041431e-05, P4 ;  /* 0x38b1e96a06217808 */ /* 0x000fe20002000000 */
[----:B------:R-:W-:Y:S01]  /*3fb0*/  FADD R21, R21, 1 ;  /* 0x3f80000015157421 */ /* 0x000fe20000000000 */
[----:B------:R-:W-:Y:S01]  /*3fc0*/  FSEL R35, -R7, -0.00082130916416645050049, P4 ;  /* 0xba574d2007237808 */ /* 0x000fe20002000100 */
[----:B------:R-:W-:Y:S01]  /*3fd0*/  FMUL R26, R26, 0.5 ;  /* 0x3f0000001a1a7820 */ /* 0x000fe20000400000 */
[----:B------:R-:W-:Y:S01]  /*3fe0*/  @P5 LOP3.LUT R29, R31, 0x80000000, R42, 0xb8, !PT ;  /* 0x800000001f1d5812 */ /* 0x000fe200078eb82a */
[----:B------:R-:W-:Y:S01]  /*3ff0*/  FMUL R42, R58, R83 ;  /* 0x000000533a2a7220 */ /* 0x000fe20000400000 */
[----:B------:R-:W-:Y:S01]  /*4000*/  FSEL R37, R6, 8.4834944573231041431e-05, P0 ;  /* 0x38b1e96a06257808 */ /* 0x000fe20000000000 */
[----:B------:R-:W-:Y:S01]  /*4010*/  FFMA R33, R32, R33, R35 ;  /* 0x0000002120217223 */ /* 0x000fe20000000023 */
[----:B------:R-:W-:Y:S01]  /*4020*/  FSEL R39, -R7, -0.00082130916416645050049, P0 ;  /* 0xba574d2007277808 */ /* 0x000fe20000000100 */
[----:B------:R-:W-:Y:S01]  /*4030*/  FADD R29, R29, 1 ;  /* 0x3f8000001d1d7421 */ /* 0x000fe20000000000 */
[----:B------:R-:W-:Y:S01]  /*4040*/  FSEL R31, R8, 0.0052134888246655464172, P4 ;  /* 0x3baad5ea081f7808 */ /* 0x000fe20002000000 */
[----:B------:R-:W-:Y:S01]  /*4050*/  FMUL R27, R27, 0.5 ;  /* 0x3f0000001b1b7820 */ /* 0x000fe20000400000 */
[----:B------:R-:W-:Y:S01]  /*4060*/  FSEL R38, |R51|, R34, P1 ;  /* 0x0000002233267208 */ /* 0x000fe20000800200 */
[----:B------:R-:W-:Y:S01]  /*4070*/  FFMA R37, R36, R37, R39 ;  /* 0x0000002524257223 */ /* 0x000fe20000000027 */
[----:B------:R-:W-:Y:S01]  /*4080*/  FSEL R41, R6, 8.4834944573231041431e-05, P1 ;  /* 0x38b1e96a06297808 */ /* 0x000fe20000800000 */
[----:B------:R-:W-:Y:S01]  /*4090*/  FFMA R31, R32, R33, R31 ;  /* 0x00000021201f7223 */ /* 0x000fe2000000001f */
[----:B------:R-:W-:Y:S01]  /*40a0*/  FSEL R43, -R7, -0.00082130916416645050049, P1 ;  /* 0xba574d20072b7808 */ /* 0x000fe20000800100 */
[----:B------:R-:W-:Y:S01]  /*40b0*/  FMUL R34, R53, R53 ;  /* 0x0000003535227220 */ /* 0x000fe20000400000 */
[----:B------:R-:W-:Y:S01]  /*40c0*/  FSEL R35, R8, 0.0052134888246655464172, P0 ;  /* 0x3baad5ea08237808 */ /* 0x000fe20000000000 */
[----:B------:R-:W-:Y:S01]  /*40d0*/  FMUL R30, R30, 0.5 ;  /* 0x3f0000001e1e7820 */ /* 0x000fe20000400000 */
[----:B------:R-:W-:Y:S01]  /*40e0*/  FSEL R39, R8, 0.0052134888246655464172, P1 ;  /* 0x3baad5ea08277808 */ /* 0x000fe20000800000 */
[----:B------:R-:W-:Y:S01]  /*40f0*/  FFMA R41, R38, R41, R43 ;  /* 0x0000002926297223 */ /* 0x000fe2000000002b */
[----:B------:R-:W-:Y:S01]  /*4100*/  FSEL R33, -R9, -0.026868773624300956726, P4 ;  /* 0xbcdc1be709217808 */ /* 0x000fe20002000100 */
[----:B------:R-:W-:Y:S01]  /*4110*/  FFMA R37, R36, R37, R35 ;  /* 0x0000002524257223 */ /* 0x000fe20000000023 */
[----:B------:R-:W-:Y:S01]  /*4120*/  FSEL R35, R10, 0.11284004896879196167, P4 ;  /* 0x3de718af0a237808 */ /* 0x000fe20002000000 */
[----:B------:R-:W-:Y:S01]  /*4130*/  FFMA R41, R38, R41, R39 ;  /* 0x0000002926297223 */ /* 0x000fe20000000027 */
[----:B------:R-:W-:Y:S01]  /*4140*/  FSETP.GE.AND P5, PT, |R53|, 1.0029599666595458984, PT ;  /* 0x3f8060fe3500780b */ /* 0x000fe20003fa6200 */
[C---:B------:R-:W-:Y:S01]  /*4150*/  FFMA R31, R32.reuse, R31, R33 ;  /* 0x0000001f201f7223 */ /* 0x040fe20000000021 */
[----:B------:R-:W-:Y:S01]  /*4160*/  FSEL R39, -R9, -0.026868773624300956726, P0 ;  /* 0xbcdc1be709277808 */ /* 0x000fe20000000100 */
[----:B------:R-:W-:Y:S01]  /*4170*/  FMUL R20, R29, R20 ;  /* 0x000000141d147220 */ /* 0x000fe20000400000 */
[----:B------:R-:W-:Y:S01]  /*4180*/  FSEL R43, -R9, -0.026868773624300956726, P1 ;  /* 0xbcdc1be7092b7808 */ /* 0x000fe20000800100 */
[----:B------:R-:W-:Y:S01]  /*4190*/  FFMA R31, R32, R31, R35 ;  /* 0x0000001f201f7223 */ /* 0x000fe20000000023 */
[----:B------:R-:W-:Y:S01]  /*41a0*/  FSEL R40, |R53|, R34, P5 ;  /* 0x0000002235287208 */ /* 0x000fe20002800200 */
[----:B------:R-:W-:Y:S01]  /*41b0*/  FFMA R37, R36, R37, R39 ;  /* 0x0000002524257223 */ /* 0x000fe20000000027 */
[----:B------:R-:W-:Y:S01]  /*41c0*/  FSEL R45, R6, 8.4834944573231041431e-05, P5 ;  /* 0x38b1e96a062d7808 */ /* 0x000fe20002800000 */
[----:B------:R-:W-:Y:S01]  /*41d0*/  FFMA R41, R38, R41, R43 ;  /* 0x0000002926297223 */ /* 0x000fe2000000002b */
[----:B------:R-:W-:-:S02]  /*41e0*/  FSEL R47, -R7, -0.00082130916416645050049, P5 ;  /* 0xba574d20072f7808 */ /* 0x000fc40002800100 */
[----:B------:R-:W-:Y:S02]  /*41f0*/  FSEL R35, R10, 0.11284004896879196167, P0 ;  /* 0x3de718af0a237808 */ /* 0x000fe40000000000 */
[C---:B------:R-:W-:Y:S01]  /*4200*/  FSEL R33, R11.reuse, -0.37612664699554443359, P4 ;  /* 0xbec093ac0b217808 */ /* 0x040fe20002000000 */
[----:B------:R-:W-:Y:S01]  /*4210*/  FFMA R45, R40, R45, R47 ;  /* 0x0000002d282d7223 */ /* 0x000fe2000000002f */
[----:B------:R-:W-:Y:S01]  /*4220*/  FSEL R43, R10, 0.11284004896879196167, P1 ;  /* 0x3de718af0a2b7808 */ /* 0x000fe20000800000 */
[----:B------:R-:W-:Y:S01]  /*4230*/  FFMA R35, R36, R37, R35 ;  /* 0x0000002524237223 */ /* 0x000fe20000000023 */
[----:B------:R-:W-:Y:S01]  /*4240*/  FSEL R39, R11, -0.37612664699554443359, P0 ;  /* 0xbec093ac0b277808 */ /* 0x000fe20000000000 */
[----:B------:R-:W-:Y:S01]  /*4250*/  FFMA R31, R32, R31, R33 ;  /* 0x0000001f201f7223 */ /* 0x000fe20000000021 */
[----:B------:R-:W-:Y:S01]  /*4260*/  FSEL R47, R8, 0.0052134888246655464172, P5 ;  /* 0x3baad5ea082f7808 */ /* 0x000fe20002800000 */
[----:B------:R-:W-:Y:S01]  /*4270*/  FFMA R41, R38, R41, R43 ;  /* 0x0000002926297223 */ /* 0x000fe2000000002b */
[----:B------:R-:W-:Y:S01]  /*4280*/  FSEL R33, R12, 0.12837915122509002686, P4 ;  /* 0x3e0375d30c217808 */ /* 0x000fe20002000000 */
[----:B------:R-:W-:Y:S01]  /*4290*/  FFMA R35, R36, R35, R39 ;  /* 0x0000002324237223 */ /* 0x000fe20000000027 */
[----:B------:R-:W-:Y:S01]  /*42a0*/  FSEL R43, -R9, -0.026868773624300956726, P5 ;  /* 0xbcdc1be7092b7808 */ /* 0x000fe20002800100 */
[----:B------:R-:W-:Y:S01]  /*42b0*/  FFMA R45, R40, R45, R47 ;  /* 0x0000002d282d7223 */ /* 0x000fe2000000002f */
[----:B------:R-:W-:Y:S01]  /*42c0*/  FSEL R37, R12, 0.12837915122509002686, P0 ;  /* 0x3e0375d30c257808 */ /* 0x000fe20000000000 */
[----:B------:R-:W-:Y:S01]  /*42d0*/  FFMA R31, R32, R31, R33 ;  /* 0x0000001f201f7223 */ /* 0x000fe20000000021 */
[----:B------:R-:W-:Y:S01]  /*42e0*/  FSEL R39, R11, -0.37612664699554443359, P1 ;  /* 0xbec093ac0b277808 */ /* 0x000fe20000800000 */
[----:B------:R-:W-:Y:S01]  /*42f0*/  FFMA R43, R40, R45, R43 ;  /* 0x0000002d282b7223 */ /* 0x000fe2000000002b */
[----:B------:R-:W-:Y:S01]  /*4300*/  FSEL R34, -|R49|, R49, P4 ;  /* 0x0000003131227208 */ /* 0x000fe20002000300 */
[----:B------:R-:W-:Y:S01]  /*4310*/  FFMA R32, R36, R35, R37 ;  /* 0x0000002324207223 */ /* 0x000fe20000000025 */
[----:B------:R-:W-:Y:S01]  /*4320*/  FSEL R33, -|R50|, R50, P0 ;  /* 0x0000003232217208 */ /* 0x000fe20000000300 */
[----:B------:R-:W-:Y:S01]  /*4330*/  FFMA R39, R38, R41, R39 ;  /* 0x0000002926277223 */ /* 0x000fe20000000027 */
[----:B------:R-:W-:Y:S01]  /*4340*/  FSEL R45, R10, 0.11284004896879196167, P5 ;  /* 0x3de718af0a2d7808 */ /* 0x000fe20002800000 */
[----:B------:R-:W-:Y:S01]  /*4350*/  FFMA R31, R31, R34, R34 ;  /* 0x000000221f1f7223 */ /* 0x000fe20000000022 */
[----:B------:R-:W-:Y:S01]  /*4360*/  FSEL R41, R12, 0.12837915122509002686, P1 ;  /* 0x3e0375d30c297808 */ /* 0x000fe20000800000 */
[----:B------:R-:W-:Y:S01]  /*4370*/  FFMA R32, R32, R33, R33 ;  /* 0x0000002120207223 */ /* 0x000fe20000000021 */
[----:B------:R-:W-:Y:S01]  /*4380*/  F2FP.F16.E4M3.UNPACK_B R35, R3.H1 ;  /* 0x00000003ff23723e */ /* 0x000fe200030006ff */
[----:B------:R-:W-:Y:S01]  /*4390*/  FFMA R43, R40, R43, R45 ;  /* 0x0000002b282b7223 */ /* 0x000fe2000000002d */
[----:B------:R-:W-:Y:S01]  /*43a0*/  FSEL R33, R11, -0.37612664699554443359, P5 ;  /* 0xbec093ac0b217808 */ /* 0x000fe20002800000 */
[----:B------:R-:W-:Y:S01]  /*43b0*/  FFMA R39, R38, R39, R41 ;  /* 0x0000002726277223 */ /* 0x000fe20000000029 */
[----:B------:R-:W1:Y:S01]  /*43c0*/  @P4 MUFU.EX2 R37, R31 ;  /* 0x0000001f00254308 */ /* 0x000e620000000800 */
[----:B------:R-:W-:-:S02]  /*43d0*/  HADD2.F32 R36, -RZ, R35.H0_H0 ;  /* 0x20000023ff247230 */ /* 0x000fc40000004100 */
[----:B------:R-:W-:Y:S01]  /*43e0*/  FMUL R38, R58, R85 ;  /* 0x000000553a267220 */ /* 0x000fe20000400000 */
[----:B------:R-:W-:Y:S01]  /*43f0*/  FSEL R45, R12, 0.12837915122509002686, P5 ;  /* 0x3e0375d30c2d7808 */ /* 0x000fe20002800000 */
[C---:B------:R-:W-:Y:S01]  /*4400*/  FFMA R43, R40.reuse, R43, R33 ;  /* 0x0000002b282b7223 */ /* 0x040fe20000000021 */
[----:B------:R-:W-:Y:S01]  /*4410*/  FSEL R34, -|R51|, R51, P1 ;  /* 0x0000003333227208 */ /* 0x000fe20000800300 */
[----:B------:R-:W-:Y:S01]  /*4420*/  FFMA R33, R57, R36, R38 ;  /* 0x0000002439217223 */ /* 0x000fe20000000026 */
[----:B------:R-:W-:Y:S01]  /*4430*/  FSEL R38, -|R53|, R53, P5 ;  /* 0x0000003535267208 */ /* 0x000fe20002800300 */
[----:B------:R-:W-:Y:S01]  /*4440*/  FFMA R45, R40, R43, R45 ;  /* 0x0000002b282d7223 */ /* 0x000fe2000000002d */
[----:B------:R-:W-:Y:S02]  /*4450*/  HADD2.F32 R36, -RZ, R35.H1_H1 ;  /* 0x30000023ff247230 */ /* 0x000fe40000004100 */
[----:B------:R-:W-:Y:S01]  /*4460*/  FFMA R34, R39, R34, R34 ;  /* 0x0000002227227223 */ /* 0x000fe20000000022 */
[----:B------:R-:W2:Y:S01]  /*4470*/  @P0 MUFU.EX2 R41, R32 ;  /* 0x0000002000290308 */ /* 0x000ea20000000800 */
[----:B------:R-:W-:Y:S01]  /*4480*/  FFMA R35, R45, R38, R38 ;  /* 0x000000262d237223 */ /* 0x000fe20000000026 */
[----:B------:R-:W-:Y:S01]  /*4490*/  FMUL R39, R58, R86 ;  /* 0x000000563a277220 */ /* 0x000fe20000400000 */
[----:B------:R-:W-:Y:S01]  /*44a0*/  FFMA R36, R57, R36, R88 ;  /* 0x0000002439247223 */ /* 0x000fe20000000058 */
[----:B------:R-:W-:Y:S01]  /*44b0*/  FMUL R52, R33, 0.70710676908493041992 ;  /* 0x3f3504f321347820 */ /* 0x000fe20000400000 */
[----:B-1----:R-:W-:Y:S01]  /*44c0*/  @P4 FADD R38, -R37, 1 ;  /* 0x3f80000025264421 */ /* 0x002fe20000000100 */
[----:B------:R-:W-:-:S02]  /*44d0*/  F2FP.F16.E4M3.UNPACK_B R37, R0 ;  /* 0x00000000ff25723e */ /* 0x000fc400020006ff */
[----:B------:R-:W1:Y:S01]  /*44e0*/  @P1 MUFU.EX2 R43, R34 ;  /* 0x00000022002b1308 */ /* 0x000e620000000800 */
[----:B------:R-:W-:Y:S01]  /*44f0*/  FMUL R54, R36, 0.70710676908493041992 ;  /* 0x3f3504f324367820 */ /* 0x000fe20000400000 */
[----:B------:R-:W-:Y:S01]  /*4500*/  FMUL R45, R52, R52 ;  /* 0x00000034342d7220 */ /* 0x000fe20000400000 */
[----:B------:R-:W-:Y:S01]  /*4510*/  @P4 LOP3.LUT R31, R38, 0x80000000, R49, 0xb8, !PT ;  /* 0x80000000261f4812 */ /* 0x000fe200078eb831 */
[--C-:B------:R-:W-:Y:S01]  /*4520*/  HADD2.F32 R38, -RZ, R37.reuse.H0_H0 ;  /* 0x20000025ff267230 */ /* 0x100fe20000004100 */
[----:B------:R-:W-:Y:S01]  /*4530*/  FSETP.GE.AND P4, PT, |R52|, 1.0029599666595458984, PT ;  /* 0x3f8060fe3400780b */ /* 0x000fe20003f86200 */
[----:B------:R-:W-:Y:S02]  /*4540*/  HADD2.F32 R40, -RZ, R37.H1_H1 ;  /* 0x30000025ff287230 */ /* 0x000fe40000004100 */
[----:B------:R-:W-:Y:S01]  /*4550*/  FMUL R36, R36, 0.5 ;  /* 0x3f00000024247820 */ /* 0x000fe20000400000 */
[----:B------:R-:W3:Y:S01]  /*4560*/  @P5 MUFU.EX2 R44, R35 ;  /* 0x00000023002c5308 */ /* 0x000ee20000000800 */
[----:B------:R-:W-:Y:S01]  /*4570*/  FFMA R37, R57, R38, R42 ;  /* 0x0000002639257223 */ /* 0x000fe2000000002a */
[----:B--2---:R-:W-:Y:S01]  /*4580*/  @P0 FADD R41, -R41, 1 ;  /* 0x3f80000029290421 */ /* 0x004fe20000000100 */
[----:B------:R-:W-:Y:S01]  /*4590*/  FFMA R38, R57, R40, R39 ;  /* 0x0000002839267223 */ /* 0x000fe20000000027 */
[----:B------:R-:W-:Y:S01]  /*45a0*/  FMUL R39, R54, R54 ;  /* 0x0000003636277220 */ /* 0x000fe20000400000 */
[----:B------:R-:W-:Y:S01]  /*45b0*/  FMUL R86, R37, 0.70710676908493041992 ;  /* 0x3f3504f325567820 */ /* 0x000fe20000400000 */
[----:B------:R-:W-:Y:S01]  /*45c0*/  FSEL R45, |R52|, R45, P4 ;  /* 0x0000002d342d7208 */ /* 0x000fe20002000200 */
[----:B------:R-:W-:Y:S01]  /*45d0*/  FMUL R87, R38, 0.70710676908493041992 ;  /* 0x3f3504f326577820 */ /* 0x000fe20000400000 */
[----:B------:R-:W-:Y:S01]  /*45e0*/  FSEL R46, R6, 8.4834944573231041431e-05, P4 ;  /* 0x38b1e96a062e7808 */ /* 0x000fe20002000000 */
[----:B-1----:R-:W-:Y:S01]  /*45f0*/  @P1 FADD R43, -R43, 1 ;  /* 0x3f8000002b2b1421 */ /* 0x002fe20000000100 */
[----:B------:R-:W-:Y:S01]  /*4600*/  FSEL R48, -R7, -0.00082130916416645050049, P4 ;  /* 0xba574d2007307808 */ /* 0x000fe20002000100 */
[----:B------:R-:W-:Y:S01]  /*4610*/  FADD R31, R31, 1 ;  /* 0x3f8000001f1f7421 */ /* 0x000fe20000000000 */
[----:B------:R-:W-:Y:S01]  /*4620*/  @P0 LOP3.LUT R32, R41, 0x80000000, R50, 0xb8, !PT ;  /* 0x8000000029200812 */ /* 0x000fe200078eb832 */
[----:B------:R-:W-:Y:S01]  /*4630*/  FMUL R41, R86, R86 ;  /* 0x0000005656297220 */ /* 0x000fe20000400000 */
[----:B------:R-:W-:Y:S01]  /*4640*/  @P1 LOP3.LUT R34, R43, 0x80000000, R51, 0xb8, !PT ;  /* 0x800000002b221812 */ /* 0x000fe200078eb833 */
[----:B------:R-:W-:Y:S01]  /*4650*/  FFMA R46, R45, R46, R48 ;  /* 0x0000002e2d2e7223 */ /* 0x000fe20000000030 */
[----:B------:R-:W-:Y:S01]  /*4660*/  FSETP.GE.AND P1, PT, |R54|, 1.0029599666595458984, PT ;  /* 0x3f8060fe3600780b */ /* 0x000fe20003f26200 */
[----:B---3--:R-:W-:Y:S01]  /*4670*/  @P5 FADD R44, -R44, 1 ;  /* 0x3f8000002c2c5421 */ /* 0x008fe20000000100 */
[----:B------:R-:W-:Y:S01]  /*4680*/  FSETP.GE.AND P0, PT, |R86|, 1.0029599666595458984, PT ;  /* 0x3f8060fe5600780b */ /* 0x000fe20003f06200 */
[----:B------:R-:W-:Y:S01]  /*4690*/  FADD R34, R34, 1 ;  /* 0x3f80000022227421 */ /* 0x000fe20000000000 */
[----:B------:R-:W-:Y:S01]  /*46a0*/  FSEL R43, |R54|, R39, P1 ;  /* 0x00000027362b7208 */ /* 0x000fe20000800200 */
[----:B------:R-:W-:Y:S01]  /*46b0*/  FADD R32, R32, 1 ;  /* 0x3f80000020207421 */ /* 0x000fe20000000000 */
[----:B------:R-:W-:Y:S01]  /*46c0*/  @P5 LOP3.LUT R35, R44, 0x80000000, R53, 0xb8, !PT ;  /* 0x800000002c235812 */ /* 0x000fe200078eb835 */
[C---:B------:R-:W-:Y:S01]  /*46d0*/  FMUL R44, R87.reuse, R87 ;  /* 0x00000057572c7220 */ /* 0x040fe20000400000 */
[----:B------:R-:W-:Y:S01]  /*46e0*/  FSETP.GE.AND P5, PT, |R87|, 1.0029599666595458984, PT ;  /* 0x3f8060fe5700780b */ /* 0x000fe20003fa6200 */
[----:B------:R-:W-:Y:S01]  /*46f0*/  FMUL R37, R37, 0.5 ;  /* 0x3f00000025257820 */ /* 0x000fe20000400000 */
[----:B------:R-:W-:Y:S01]  /*4700*/  FSEL R40, R6, 8.4834944573231041431e-05, P1 ;  /* 0x38b1e96a06287808 */ /* 0x000fe20000800000 */
[----:B------:R-:W-:Y:S01]  /*4710*/  FADD R35, R35, 1 ;  /* 0x3f80000023237421 */ /* 0x000fe20000000000 */
[----:B------:R-:W-:Y:S01]  /*4720*/  FSEL R42, -R7, -0.00082130916416645050049, P1 ;  /* 0xba574d20072a7808 */ /* 0x000fe20000800100 */
[----:B------:R-:W-:Y:S01]  /*4730*/  FMUL R38, R38, 0.5 ;  /* 0x3f00000026267820 */ /* 0x000fe20000400000 */
[----:B------:R-:W-:Y:S01]  /*4740*/  FSEL R50, |R87|, R44, P5 ;  /* 0x0000002c57327208 */ /* 0x000fe20002800200 */
[----:B------:R-:W-:Y:S01]  /*4750*/  FMUL R26, R31, R26 ;  /* 0x0000001a1f1a7220 */ /* 0x000fe20000400000 */
[C---:B------:R-:W-:Y:S01]  /*4760*/  FSEL R44, R8.reuse, 0.0052134888246655464172, P1 ;  /* 0x3baad5ea082c7808 */ /* 0x040fe20000800000 */
[C---:B------:R-:W-:Y:S01]  /*4770*/  FFMA R42, R43.reuse, R40, R42 ;  /* 0x000000282b2a7223 */ /* 0x040fe2000000002a */
[----:B------:R-:W-:Y:S01]  /*4780*/  FSEL R40, R8, 0.0052134888246655464172, P4 ;  /* 0x3baad5ea08287808 */ /* 0x000fe20002000000 */
[----:B------:R-:W-:Y:S01]  /*4790*/  FMUL R27, R32, R27 ;  /* 0x0000001b201b7220 */ /* 0x000fe20000400000 */
[----:B------:R-:W-:Y:S01]  /*47a0*/  FSEL R48, |R86|, R41, P0 ;  /* 0x0000002956307208 */ /* 0x000fe20000000200 */
[----:B------:R-:W-:Y:S01]  /*47b0*/  FFMA R44, R43, R42, R44 ;  /* 0x0000002a2b2c7223 */ /* 0x000fe2000000002c */
[C---:B------:R-:W-:Y:S01]  /*47c0*/  FSEL R39, R6.reuse, 8.4834944573231041431e-05, P0 ;  /* 0x38b1e96a06277808 */ /* 0x040fe20000000000 */
[----:B------:R-:W-:Y:S01]  /*47d0*/  FFMA R40, R45, R46, R40 ;  /* 0x0000002e2d287223 */ /* 0x000fe20000000028 */
[----:B------:R-:W-:Y:S01]  /*47e0*/  FSEL R41, -R7, -0.00082130916416645050049, P0 ;  /* 0xba574d2007297808 */ /* 0x000fe20000000100 */
[----:B------:R-:W-:Y:S01]  /*47f0*/  FMUL R35, R35, R30 ;  /* 0x0000001e23237220 */ /* 0x000fe20000400000 */
[----:B------:R-:W-:-:S02]  /*4800*/  FSEL R47, R6, 8.4834944573231041431e-05, P5 ;  /* 0x38b1e96a062f7808 */ /* 0x000fc40002800000 */
[----:B------:R-:W-:Y:S01]  /*4810*/  FSEL R49, -R7, -0.00082130916416645050049, P5 ;  /* 0xba574d2007317808 */ /* 0x000fe20002800100 */
[----:B------:R-:W-:Y:S01]  /*4820*/  FFMA R39, R48, R39, R41 ;  /* 0x0000002730277223 */ /* 0x000fe20000000029 */
[C---:B------:R-:W-:Y:S02]  /*4830*/  FSEL R42, -R9.reuse, -0.026868773624300956726, P4 ;  /* 0xbcdc1be7092a7808 */ /* 0x040fe40002000100 */
[----:B------:R-:W-:Y:S01]  /*4840*/  FSEL R41, R8, 0.0052134888246655464172, P0 ;  /* 0x3baad5ea08297808 */ /* 0x000fe20000000000 */
[----:B------:R-:W-:Y:S01]  /*4850*/  FFMA R47, R50, R47, R49 ;  /* 0x0000002f322f7223 */ /* 0x000fe20000000031 */
[----:B------:R-:W-:Y:S01]  /*4860*/  FSEL R46, -R9, -0.026868773624300956726, P1 ;  /* 0xbcdc1be7092e7808 */ /* 0x000fe20000800100 */
[----:B------:R-:W-:Y:S01]  /*4870*/  FFMA R40, R45, R40, R42 ;  /* 0x000000282d287223 */ /* 0x000fe2000000002a */
[----:B------:R-:W-:Y:S01]  /*4880*/  FSEL R49, R8, 0.0052134888246655464172, P5 ;  /* 0x3baad5ea08317808 */ /* 0x000fe20002800000 */
[----:B------:R-:W-:Y:S01]  /*4890*/  FFMA R39, R48, R39, R41 ;  /* 0x0000002730277223 */ /* 0x000fe20000000029 */
[----:B------:R-:W-:Y:S01]  /*48a0*/  FSEL R42, R10, 0.11284004896879196167, P4 ;  /* 0x3de718af0a2a7808 */ /* 0x000fe20002000000 */
[----:B------:R-:W-:Y:S01]  /*48b0*/  FFMA R44, R43, R44, R46 ;  /* 0x0000002c2b2c7223 */ /* 0x000fe2000000002e */
[----:B------:R-:W-:Y:S01]  /*48c0*/  FSEL R41, -R9, -0.026868773624300956726, P0 ;  /* 0xbcdc1be709297808 */ /* 0x000fe20000000100 */
[----:B------:R-:W-:Y:S01]  /*48d0*/  FFMA R47, R50, R47, R49 ;  /* 0x0000002f322f7223 */ /* 0x000fe20000000031 */
[----:B------:R-:W-:Y:S01]  /*48e0*/  FSEL R46, R10, 0.11284004896879196167, P1 ;  /* 0x3de718af0a2e7808 */ /* 0x000fe20000800000 */
[----:B------:R-:W-:Y:S01]  /*48f0*/  FFMA R40, R45, R40, R42 ;  /* 0x000000282d287223 */ /* 0x000fe2000000002a */
[----:B------:R-:W-:Y:S01]  /*4900*/  FSEL R49, -R9, -0.026868773624300956726, P5 ;  /* 0xbcdc1be709317808 */ /* 0x000fe20002800100 */
[----:B------:R-:W-:Y:S01]  /*4910*/  FFMA R39, R48, R39, R41 ;  /* 0x0000002730277223 */ /* 0x000fe20000000029 */
[----:B------:R-:W-:Y:S01]  /*4920*/  FSEL R42, R11, -0.37612664699554443359, P4 ;  /* 0xbec093ac0b2a7808 */ /* 0x000fe20002000000 */
[----:B------:R-:W-:Y:S01]  /*4930*/  FFMA R44, R43, R44, R46 ;  /* 0x0000002c2b2c7223 */ /* 0x000fe2000000002e */
[----:B------:R-:W-:Y:S01]  /*4940*/  FSEL R51, R10, 0.11284004896879196167, P5 ;  /* 0x3de718af0a337808 */ /* 0x000fe20002800000 */
[----:B------:R-:W-:Y:S01]  /*4950*/  FFMA R49, R50, R47, R49 ;  /* 0x0000002f32317223 */ /* 0x000fe20000000031 */
[----:B------:R-:W-:Y:S01]  /*4960*/  FSEL R41, R10, 0.11284004896879196167, P0 ;  /* 0x3de718af0a297808 */ /* 0x000fe20000000000 */
[----:B------:R-:W-:Y:S01]  /*4970*/  FFMA R40, R45, R40, R42 ;  /* 0x000000282d287223 */ /* 0x000fe2000000002a */
[C---:B------:R-:W-:Y:S01]  /*4980*/  FSEL R46, R11.reuse, -0.37612664699554443359, P1 ;  /* 0xbec093ac0b2e7808 */ /* 0x040fe20000800000 */
[----:B------:R-:W-:Y:S01]  /*4990*/  FFMA R51, R50, R49, R51 ;  /* 0x0000003132337223 */ /* 0x000fe20000000033 */
[----:B------:R-:W-:Y:S01]  /*49a0*/  FSEL R42, R12, 0.12837915122509002686, P4 ;  /* 0x3e0375d30c2a7808 */ /* 0x000fe20002000000 */
[----:B------:R-:W-:Y:S01]  /*49b0*/  FFMA R47, R48, R39, R41 ;  /* 0x00000027302f7223 */ /* 0x000fe20000000029 */
[----:B------:R-:W-:Y:S01]  /*49c0*/  FSEL R49, R11, -0.37612664699554443359, P0 ;  /* 0xbec093ac0b317808 */ /* 0x000fe20000000000 */
[----:B------:R-:W-:Y:S01]  /*49d0*/  FFMA R44, R43, R44, R46 ;  /* 0x0000002c2b2c7223 */ /* 0x000fe2000000002e */
[----:B------:R-:W-:Y:S01]  /*49e0*/  FSEL R46, R12, 0.12837915122509002686, P1 ;  /* 0x3e0375d30c2e7808 */ /* 0x000fe20000800000 */
[----:B------:R-:W-:Y:S01]  /*49f0*/  FFMA R40, R45, R40, R42 ;  /* 0x000000282d287223 */ /* 0x000fe2000000002a */
[----:B------:R-:W-:Y:S01]  /*4a00*/  FSEL R41, -|R52|, R52, P4 ;  /* 0x0000003434297208 */ /* 0x000fe20002000300 */
[----:B------:R-:W-:Y:S01]  /*4a10*/  FFMA R49, R48, R47, R49 ;  /* 0x0000002f30317223 */ /* 0x000fe20000000031 */
[----:B------:R-:W-:Y:S01]  /*4a20*/  F2FP.F16.E4M3.UNPACK_B R39, R0.H1 ;  /* 0x00000000ff27723e */ /* 0x000fe200030006ff */
[----:B------:R-:W-:Y:S01]  /*4a30*/  FFMA R44, R43, R44, R46 ;  /* 0x0000002c2b2c7223 */ /* 0x000fe2000000002e */
[----:B------:R-:W-:Y:S01]  /*4a40*/  FSEL R45, R12, 0.12837915122509002686, P0 ;  /* 0x3e0375d30c2d7808 */ /* 0x000fe20000000000 */
[----:B------:R-:W-:Y:S01]  /*4a50*/  FFMA R47, R40, R41, R41 ;  /* 0x00000029282f7223 */ /* 0x000fe20000000029 */
[----:B------:R-:W-:Y:S01]  /*4a60*/  FSEL R53, R11, -0.37612664699554443359, P5 ;  /* 0xbec093ac0b357808 */ /* 0x000fe20002800000 */
[--C-:B------:R-:W-:Y:S01]  /*4a70*/  HADD2.F32 R40, -RZ, R39.reuse.H0_H0 ;  /* 0x20000027ff287230 */ /* 0x100fe20000004100 */
[----:B------:R-:W-:Y:S01]  /*4a80*/  FSEL R43, -|R54|, R54, P1 ;  /* 0x00000036362b7208 */ /* 0x000fe20000800300 */
[----:B------:R-:W-:Y:S01]  /*4a90*/  FMUL R42, R58, R81 ;  /* 0x000000513a2a7220 */ /* 0x000fe20000400000 */
[----:B------:R-:W1:Y:S01]  /*4aa0*/  @P4 MUFU.EX2 R41, R47 ;  /* 0x0000002f00294308 */ /* 0x000e620000000800 */
[----:B------:R-:W-:Y:S01]  /*4ab0*/  FFMA R45, R48, R49, R45 ;  /* 0x00000031302d7223 */ /* 0x000fe2000000002d */
[----:B------:R-:W-:Y:S01]  /*4ac0*/  FFMA R51, R50, R51, R53 ;  /* 0x0000003332337223 */ /* 0x000fe20000000035 */
[----:B------:R-:W-:Y:S01]  /*4ad0*/  FFMA R49, R44, R43, R43 ;  /* 0x0000002b2c317223 */ /* 0x000fe2000000002b */
[----:B------:R-:W-:Y:S01]  /*4ae0*/  FFMA R81, R57, R40, R42 ;  /* 0x0000002839517223 */ /* 0x000fe2000000002a */
[----:B------:R-:W-:Y:S01]  /*4af0*/  FSEL R53, R12, 0.12837915122509002686, P5 ;  /* 0x3e0375d30c357808 */ /* 0x000fe20002800000 */
[----:B------:R-:W-:Y:S01]  /*4b00*/  HADD2.F32 R40, -RZ, R39.H1_H1 ;  /* 0x30000027ff287230 */ /* 0x000fe20000004100 */
[----:B------:R-:W-:Y:S01]  /*4b10*/  FSEL R42, -|R86|, R86, P0 ;  /* 0x00000056562a7208 */ /* 0x000fe20000000300 */
[----:B------:R-:W2:Y:S01]  /*4b20*/  @P1 MUFU.EX2 R43, R49 ;  /* 0x00000031002b1308 */ /* 0x000ea20000000800 */
[----:B------:R-:W-:Y:S01]  /*4b30*/  F2FP.F16.E4M3.UNPACK_B R39, R4 ;  /* 0x00000004ff27723e */ /* 0x000fe200020006ff */
[----:B------:R-:W-:Y:S01]  /*4b40*/  FFMA R51, R50, R51, R53 ;  /* 0x0000003332337223 */ /* 0x000fe20000000035 */
[----:B------:R-:W-:Y:S01]  /*4b50*/  FSEL R46, -|R87|, R87, P5 ;  /* 0x00000057572e7208 */ /* 0x000fe20002800300 */
[----:B------:R-:W-:Y:S01]  /*4b60*/  FFMA R83, R57, R40, R84 ;  /* 0x0000002839537223 */ /* 0x000fe20000000054 */
[----:B------:R-:W-:Y:S01]  /*4b70*/  FFMA R50, R45, R42, R42 ;  /* 0x0000002a2d327223 */ /* 0x000fe2000000002a */
[----:B------:R-:W-:-:S02]  /*4b80*/  HADD2.F32 R40, -RZ, R39.H0_H0 ;  /* 0x20000027ff287230 */ /* 0x000fc40000004100 */
[----:B------:R-:W-:Y:S01]  /*4b90*/  FMUL R42, R58, R79 ;  /* 0x0000004f3a2a7220 */ /* 0x000fe20000400000 */
[----:B------:R-:W-:Y:S01]  /*4ba0*/  FFMA R51, R51, R46, R46 ;  /* 0x0000002e33337223 */ /* 0x000fe2000000002e */
[----:B------:R-:W3:Y:S01]  /*4bb0*/  @P0 MUFU.EX2 R44, R50 ;  /* 0x00000032002c0308 */ /* 0x000ee20000000800 */
[----:B-1----:R-:W-:Y:S01]  /*4bc0*/  @P4 FADD R41, -R41, 1 ;  /* 0x3f80000029294421 */ /* 0x002fe20000000100 */
[----:B------:R-:W-:Y:S01]  /*4bd0*/  FFMA R55, R57, R40, R42 ;  /* 0x0000002839377223 */ /* 0x000fe2000000002a */
[----:B------:R-:W-:Y:S02]  /*4be0*/  HADD2.F32 R40, -RZ, R39.H1_H1 ;  /* 0x30000027ff287230 */ /* 0x000fe40000004100 */
[----:B------:R-:W-:Y:S01]  /*4bf0*/  FMUL R88, R81, 0.70710676908493041992 ;  /* 0x3f3504f351587820 */ /* 0x000fe20000400000 */
[----:B------:R-:W-:Y:S01]  /*4c00*/  FMUL R89, R83, 0.70710676908493041992 ;  /* 0x3f3504f353597820 */ /* 0x000fe20000400000 */
[----:B------:R-:W-:Y:S01]  /*4c10*/  @P4 LOP3.LUT R47, R41, 0x80000000, R52, 0xb8, !PT ;  /* 0x80000000292f4812 */ /* 0x000fe200078eb834 */
[----:B------:R-:W-:Y:S01]  /*4c20*/  FMUL R85, R55, 0.70710676908493041992 ;  /* 0x3f3504f337557820 */ /* 0x000fe20000400000 */
[----:B------:R-:W1:Y:S01]  /*4c30*/  @P5 MUFU.EX2 R39, R51 ;  /* 0x0000003300275308 */ /* 0x000e620000000800 */
[C---:B------:R-:W-:Y:S01]  /*4c40*/  FMUL R41, R88.reuse, R88 ;  /* 0x0000005858297220 */ /* 0x040fe20000400000 */
[----:B--2---:R-:W-:Y:S01]  /*4c50*/  @P1 FADD R43, -R43, 1 ;  /* 0x3f8000002b2b1421 */ /* 0x004fe20000000100 */
[C---:B------:R-:W-:Y:S01]  /*4c60*/  FSETP.GE.AND P4, PT, |R88|.reuse, 1.0029599666595458984, PT ;  /* 0x3f8060fe5800780b */ /* 0x040fe20003f86200 */
[----:B------:R-:W-:Y:S01]  /*4c70*/  FFMA R79, R57, R40, R82 ;  /* 0x00000028394f7223 */ /* 0x000fe20000000052 */
[----:B------:R-:W-:Y:S01]  /*4c80*/  FMUL R40, R89, R89 ;  /* 0x0000005959287220 */ /* 0x000fe20000400000 */
[----:B------:R-:W-:Y:S01]  /*4c90*/  FADD R47, R47, 1 ;  /* 0x3f8000002f2f7421 */ /* 0x000fe20000000000 */
[----:B------:R-:W-:-:S02]  /*4ca0*/  FSEL R45, |R88|, R41, P4 ;  /* 0x00000029582d7208 */ /* 0x000fc40002000200 */
[----:B------:R-:W-:Y:S01]  /*4cb0*/  FSEL R42, R6, 8.4834944573231041431e-05, P4 ;  /* 0x38b1e96a062a7808 */ /* 0x000fe20002000000 */
[----:B---3--:R-:W-:Y:S01]  /*4cc0*/  @P0 FADD R44, -R44, 1 ;  /* 0x3f8000002c2c0421 */ /* 0x008fe20000000100 */
[----:B------:R-:W-:Y:S02]  /*4cd0*/  FSEL R46, -R7, -0.00082130916416645050049, P4 ;  /* 0xba574d20072e7808 */ /* 0x000fe40002000100 */
[----:B------:R-:W-:Y:S02]  /*4ce0*/  @P1 LOP3.LUT R49, R43, 0x80000000, R54, 0xb8, !PT ;  /* 0x800000002b311812 */ /* 0x000fe400078eb836 */
[----:B------:R-:W-:Y:S01]  /*4cf0*/  FSETP.GE.AND P1, PT, |R89|, 1.0029599666595458984, PT ;  /* 0x3f8060fe5900780b */ /* 0x000fe20003f26200 */
[----:B------:R-:W-:Y:S01]  /*4d00*/  FFMA R46, R45, R42, R46 ;  /* 0x0000002a2d2e7223 */ /* 0x000fe2000000002e */
[----:B------:R-:W-:Y:S01]  /*4d10*/  @P0 LOP3.LUT R50, R44, 0x80000000, R86, 0xb8, !PT ;  /* 0x800000002c320812 */ /* 0x000fe200078eb856 */
[----:B------:R-:W-:Y:S01]  /*4d20*/  FMUL R86, R79, 0.70710676908493041992 ;  /* 0x3f3504f34f567820 */ /* 0x000fe20000400000 */
[----:B------:R-:W-:Y:S01]  /*4d30*/  FSEL R53, |R89|, R40, P1 ;  /* 0x0000002859357208 */ /* 0x000fe20000800200 */
[----:B-1----:R-:W-:Y:S01]  /*4d40*/  @P5 FADD R40, -R39, 1 ;  /* 0x3f80000027285421 */ /* 0x002fe20000000100 */
[----:B------:R-:W-:Y:S01]  /*4d50*/  FSEL R42, R6, 8.4834944573231041431e-05, P1 ;  /* 0x38b1e96a062a7808 */ /* 0x000fe20000800000 */
[----:B------:R-:W-:Y:S01]  /*4d60*/  FMUL R39, R85, R85 ;  /* 0x0000005555277220 */ /* 0x000fe20000400000 */
[----:B------:R-:W-:Y:S01]  /*4d70*/  FSEL R48, -R7, -0.00082130916416645050049, P1 ;  /* 0xba574d2007307808 */ /* 0x000fe20000800100 */
[----:B------:R-:W-:Y:S01]  /*4d80*/  FMUL R41, R86, R86 ;  /* 0x0000005656297220 */ /* 0x000fe20000400000 */
[----:B------:R-:W-:Y:S01]  /*4d90*/  FSETP.GE.AND P0, PT, |R85|, 1.0029599666595458984, PT ;  /* 0x3f8060fe5500780b */ /* 0x000fe20003f06200 */
[----:B------:R-:W-:Y:S01]  /*4da0*/  FADD R49, R49, 1 ;  /* 0x3f80000031317421 */ /* 0x000fe20000000000 */
[----:B------:R-:W-:Y:S01]  /*4db0*/  FSEL R54, R8, 0.0052134888246655464172, P1 ;  /* 0x3baad5ea08367808 */ /* 0x000fe20000800000 */
[----:B------:R-:W-:Y:S01]  /*4dc0*/  FFMA R52, R53, R42, R48 ;  /* 0x0000002a35347223 */ /* 0x000fe20000000030 */
[----:B------:R-:W-:Y:S01]  /*4dd0*/  @P5 LOP3.LUT R51, R40, 0x80000000, R87, 0xb8, !PT ;  /* 0x8000000028335812 */ /* 0x000fe200078eb857 */
[----:B------:R-:W-:Y:S01]  /*4de0*/  FADD R50, R50, 1 ;  /* 0x3f80000032327421 */ /* 0x000fe20000000000 */
[----:B------:R-:W-:Y:S01]  /*4df0*/  FSEL R39, |R85|, R39, P0 ;  /* 0x0000002755277208 */ /* 0x000fe20000000200 */
[----:B------:R-:W-:Y:S01]  /*4e00*/  FFMA R82, R53, R52, R54 ;  /* 0x0000003435527223 */ /* 0x000fe20000000036 */
[----:B------:R-:W-:Y:S01]  /*4e10*/  FSEL R40, R6, 8.4834944573231041431e-05, P0 ;  /* 0x38b1e96a06287808 */ /* 0x000fe20000000000 */
[----:B------:R-:W-:Y:S01]  /*4e20*/  FADD R51, R51, 1 ;  /* 0x3f80000033337421 */ /* 0x000fe20000000000 */
[----:B------:R-:W-:Y:S01]  /*4e30*/  FSEL R42, -R7, -0.00082130916416645050049, P0 ;  /* 0xba574d20072a7808 */ /* 0x000fe20000000100 */
[----:B------:R-:W-:Y:S01]  /*4e40*/  FMUL R36, R49, R36 ;  /* 0x0000002431247220 */ /* 0x000fe20000400000 */
[----:B------:R-:W-:Y:S01]  /*4e50*/  FSEL R44, R8, 0.0052134888246655464172, P4 ;  /* 0x3baad5ea082c7808 */ /* 0x000fe20002000000 */
[----:B------:R-:W-:Y:S01]  /*4e60*/  FMUL R37, R50, R37 ;  /* 0x0000002532257220 */ /* 0x000fe20000400000 */
[----:B------:R-:W-:Y:S01]  /*4e70*/  FSEL R52, -R9, -0.026868773624300956726, P4 ;  /* 0xbcdc1be709347808 */ /* 0x000fe20002000100 */
[----:B------:R-:W-:Y:S01]  /*4e80*/  FFMA R40, R39, R40, R42 ;  /* 0x0000002827287223 */ /* 0x000fe2000000002a */
[----:B------:R-:W-:Y:S01]  /*4e90*/  FSETP.GE.AND P5, PT, |R86|, 1.0029599666595458984, PT ;  /* 0x3f8060fe5600780b */ /* 0x000fe20003fa6200 */
[----:B------:R-:W-:Y:S01]  /*4ea0*/  FFMA R48, R45, R46, R44 ;  /* 0x0000002e2d307223 */ /* 0x000fe2000000002c */
[----:B------:R-:W-:Y:S01]  /*4eb0*/  FSEL R42, R8, 0.0052134888246655464172, P0 ;  /* 0x3baad5ea082a7808 */ /* 0x000fe20000000000 */
[----:B------:R-:W-:Y:S01]  /*4ec0*/  FMUL R38, R51, R38 ;  /* 0x0000002633267220 */ /* 0x000fe20000400000 */
[----:B------:R-:W-:Y:S01]  /*4ed0*/  FSEL R54, R10, 0.11284004896879196167, P4 ;  /* 0x3de718af0a367808 */ /* 0x000fe20002000000 */
[----:B------:R-:W-:Y:S01]  /*4ee0*/  FFMA R48, R45, R48, R52 ;  /* 0x000000302d307223 */ /* 0x000fe20000000034 */
[----:B------:R-:W-:Y:S01]  /*4ef0*/  FSEL R41, |R86|, R41, P5 ;  /* 0x0000002956297208 */ /* 0x000fe20002800200 */
[----:B------:R-:W-:Y:S01]  /*4f00*/  FFMA R40, R39, R40, R42 ;  /* 0x0000002827287223 */ /* 0x000fe2000000002a */
[----:B------:R-:W-:Y:S01]  /*4f10*/  FSEL R44, R6, 8.4834944573231041431e-05, P5 ;  /* 0x38b1e96a062c7808 */ /* 0x000fe20002800000 */
[----:B------:R-:W-:Y:S01]  /*4f20*/  FFMA R48, R45, R48, R54 ;  /* 0x000000302d307223 */ /* 0x000fe20000000036 */
[----:B------:R-:W-:-:S02]  /*4f30*/  FSEL R46, -R7, -0.00082130916416645050049, P5 ;  /* 0xba574d20072e7808 */ /* 0x000fc40002800100 */
[----:B------:R-:W-:Y:S02]  /*4f40*/  FSEL R42, -R9, -0.026868773624300956726, P0 ;  /* 0xbcdc1be7092a7808 */ /* 0x000fe40000000100 */
[----:B------:R-:W-:Y:S01]  /*4f50*/  FSEL R52, R11, -0.37612664699554443359, P4 ;  /* 0xbec093ac0b347808 */ /* 0x000fe20002000000 */
[----:B------:R-:W-:Y:S01]  /*4f60*/  FFMA R44, R41, R44, R46 ;  /* 0x0000002c292c7223 */ /* 0x000fe2000000002e */
[----:B------:R-:W-:Y:S01]  /*4f70*/  FSEL R84, -R9, -0.026868773624300956726, P1 ;  /* 0xbcdc1be709547808 */ /* 0x000fe20000800100 */
[----:B------:R-:W-:Y:S01]  /*4f80*/  FFMA R40, R39, R40, R42 ;  /* 0x0000002827287223 */ /* 0x000fe2000000002a */
[----:B------:R-:W-:Y:S01]  /*4f90*/  FSEL R46, R8, 0.0052134888246655464172, P5 ;  /* 0x3baad5ea082e7808 */ /* 0x000fe20002800000 */
[----:B------:R-:W-:Y:S01]  /*4fa0*/  FFMA R48, R45, R48, R52 ;  /* 0x000000302d307223 */ /* 0x000fe20000000034 */
[----:B------:R-:W-:Y:S01]  /*4fb0*/  FSEL R54, R10, 0.11284004896879196167, P1 ;  /* 0x3de718af0a367808 */ /* 0x000fe20000800000 */
[----:B------:R-:W-:Y:S01]  /*4fc0*/  FFMA R82, R53, R82, R84 ;  /* 0x0000005235527223 */ /* 0x000fe20000000054 */
[----:B------:R-:W-:Y:S01]  /*4fd0*/  FSEL R52, R12, 0.12837915122509002686, P4 ;  /* 0x3e0375d30c347808 */ /* 0x000fe20002000000 */
[----:B------:R-:W-:Y:S01]  /*4fe0*/  FFMA R44, R41, R44, R46 ;  /* 0x0000002c292c7223 */ /* 0x000fe2000000002e */
[----:B------:R-:W-:Y:S01]  /*4ff0*/  FSEL R42, R10, 0.11284004896879196167, P0 ;  /* 0x3de718af0a2a7808 */ /* 0x000fe20000000000 */
[----:B------:R-:W-:Y:S01]  /*5000*/  FFMA R54, R53, R82, R54 ;  /* 0x0000005235367223 */ /* 0x000fe20000000036 */
[----:B------:R-:W-:Y:S01]  /*5010*/  FSEL R84, R11, -0.37612664699554443359, P1 ;  /* 0xbec093ac0b547808 */ /* 0x000fe20000800000 */
[----:B------:R-:W-:Y:S01]  /*5020*/  FFMA R48, R45, R48, R52 ;  /* 0x000000302d307223 */ /* 0x000fe20000000034 */
[----:B------:R-:W-:Y:S01]  /*5030*/  FSEL R46, -R9, -0.026868773624300956726, P5 ;  /* 0xbcdc1be7092e7808 */ /* 0x000fe20002800100 */
[----:B------:R-:W-:Y:S01]  /*5040*/  FFMA R40, R39, R40, R42 ;  /* 0x0000002827287223 */ /* 0x000fe2000000002a */
[----:B------:R-:W-:Y:S01]  /*5050*/  FSEL R43, -|R88|, R88, P4 ;  /* 0x00000058582b7208 */ /* 0x000fe20002000300 */
[----:B------:R-:W-:Y:S01]  /*5060*/  FFMA R54, R53, R54, R84 ;  /* 0x0000003635367223 */ /* 0x000fe20000000054 */
[----:B------:R-:W-:Y:S01]  /*5070*/  FSEL R42, R11, -0.37612664699554443359, P0 ;  /* 0xbec093ac0b2a7808 */ /* 0x000fe20000000000 */
[----:B------:R-:W-:Y:S01]  /*5080*/  FFMA R46, R41, R44, R46 ;  /* 0x0000002c292e7223 */ /* 0x000fe2000000002e */
[----:B------:R-:W-:Y:S01]  /*5090*/  FSEL R82, R12, 0.12837915122509002686, P1 ;  /* 0x3e0375d30c527808 */ /* 0x000fe20000800000 */
        /* <DEDUP_REMOVED lines=9> */
[----:B------:R-:W-:Y:S01]  /*5130*/  FSEL R39, -|R85|, R85, P0 ;  /* 0x0000005555277208 */ /* 0x000fe20000000300 */
[----:B------:R-:W-:Y:S01]  /*5140*/  FFMA R54, R54, R43, R43 ;  /* 0x0000002b36367223 */ /* 0x000fe2000000002b */
[----:B------:R-:W-:Y:S01]  /*5150*/  FSEL R43, R12, 0.12837915122509002686, P5 ;  /* 0x3e0375d30c2b7808 */ /* 0x000fe20002800000 */
[C---:B------:R-:W-:Y:S01]  /*5160*/  FFMA R42, R41.reuse, R46, R42 ;  /* 0x0000002e292a7223 */ /* 0x040fe2000000002a */
[----:B------:R-:W-:Y:S01]  /*5170*/  FSEL R45, -|R86|, R86, P5 ;  /* 0x00000056562d7208 */ /* 0x000fe20002800300 */
[----:B------:R-:W-:Y:S01]  /*5180*/  FFMA R39, R40, R39, R39 ;  /* 0x0000002728277223 */ /* 0x000fe20000000027 */
[----:B------:R-:W1:Y:S01]  /*5190*/  @P4 MUFU.EX2 R53, R52 ;  /* 0x0000003400354308 */ /* 0x000e620000000800 */
[----:B------:R-:W-:Y:S01]  /*51a0*/  FFMA R42, R41, R42, R43 ;  /* 0x0000002a292a7223 */ /* 0x000fe2000000002b */
[----:B------:R-:W-:-:S02]  /*51b0*/  LOP3.LUT R43, R18, 0xff, RZ, 0xc0, !PT ;  /* 0x000000ff122b7812 */ /* 0x000fc400078ec0ff */
[----:B------:R-:W-:Y:S01]  /*51c0*/  F2FP.SATFINITE.E4M3.F32.PACK_AB_MERGE_C R26, R27, R26, RZ ;  /* 0x0000001a1b1a723e */ /* 0x000fe200048070ff */
[----:B------:R-:W-:Y:S01]  /*51d0*/  FFMA R42, R42, R45, R45 ;  /* 0x0000002d2a2a7223 */ /* 0x000fe2000000002d */
[----:B------:R-:W-:Y:S01]  /*51e0*/  SHF.R.U32.HI R45, RZ, 0x4, R18 ;  /* 0x00000004ff2d7819 */ /* 0x000fe20000011612 */
[----:B------:R-:W-:Y:S01]  /*51f0*/  VIADD R43, R43, 0x1f ;  /* 0x0000001f2b2b7836 */ /* 0x000fe20000000000 */
[----:B------:R-:W2:Y:S01]  /*5200*/  @P0 MUFU.EX2 R40, R39 ;  /* 0x0000002700280308 */ /* 0x000ea20000000800 */
[----:B------:R-:W-:-:S07]  /*5210*/  F2FP.SATFINITE.E4M3.F32.PACK_AB_MERGE_C R38, R38, R37, RZ ;  /* 0x000000252626723e */ /* 0x000fce00048070ff */
[----:B------:R-:W3:Y:S01]  /*5220*/  @P5 MUFU.EX2 R41, R42 ;  /* 0x0000002a00295308 */ /* 0x000ee20000000800 */
[----:B-1----:R-:W-:-:S05]  /*5230*/  @P4 FADD R53, -R53, 1 ;  /* 0x3f80000035354421 */ /* 0x002fca0000000100 */
[----:B------:R-:W-:Y:S02]  /*5240*/  @P4 LOP3.LUT R52, R53, 0x80000000, R88, 0xb8, !PT ;  /* 0x8000000035344812 */ /* 0x000fe400078eb858 */
[----:B------:R-:W1:Y:S01]  /*5250*/  @P1 MUFU.EX2 R44, R54 ;  /* 0x00000036002c1308 */ /* 0x000e620000000800 */
[----:B--2---:R-:W-:Y:S01]  /*5260*/  @P0 FADD R40, -R40, 1 ;  /* 0x3f80000028280421 */ /* 0x004fe20000000100 */
[----:B------:R-:W-:Y:S01]  /*5270*/  LOP3.LUT P4, RZ, R45, 0x1, RZ, 0xc0, !PT ;  /* 0x000000012dff7812 */ /* 0x000fe2000788c0ff */
[----:B------:R-:W-:-:S03]  /*5280*/  FADD R52, R52, 1 ;  /* 0x3f80000034347421 */ /* 0x000fc60000000000 */
[----:B------:R-:W-:Y:S01]  /*5290*/  @P0 LOP3.LUT R39, R40, 0x80000000, R85, 0xb8, !PT ;  /* 0x8000000028270812 */ /* 0x000fe200078eb855 */
[----:B------:R-:W-:Y:S01]  /*52a0*/  FMUL R40, R13, 0.5 ;  /* 0x3f0000000d287820 */ /* 0x000fe20000400000 */
[----:B------:R-:W-:Y:S01]  /*52b0*/  FMUL R13, R14, 0.5 ;  /* 0x3f0000000e0d7820 */ /* 0x000fe20000400000 */
[----:B---3--:R-:W-:Y:S01]  /*52c0*/  @P5 FADD R41, -R41, 1 ;  /* 0x3f80000029295421 */ /* 0x008fe20000000100 */
[----:B------:R-:W-:Y:S01]  /*52d0*/  FMUL R14, R15, 0.5 ;  /* 0x3f0000000f0e7820 */ /* 0x000fe20000400000 */
[----:B------:R-:W-:Y:S01]  /*52e0*/  FMUL R15, R81, 0.5 ;  /* 0x3f000000510f7820 */ /* 0x000fe20000400000 */
[----:B------:R-:W-:Y:S01]  /*52f0*/  FMUL R40, R21, R40 ;  /* 0x0000002815287220 */ /* 0x000fe20000400000 */
[----:B------:R-:W-:Y:S01]  /*5300*/  FADD R39, R39, 1 ;  /* 0x3f80000027277421 */ /* 0x000fe20000000000 */
[----:B------:R-:W-:Y:S01]  /*5310*/  @P5 LOP3.LUT R42, R41, 0x80000000, R86, 0xb8, !PT ;  /* 0x80000000292a5812 */ /* 0x000fe200078eb856 */
[----:B------:R-:W-:Y:S01]  /*5320*/  FMUL R41, R24, R13 ;  /* 0x0000000d18297220 */ /* 0x000fe20000400000 */
[----:B------:R-:W-:Y:S01]  /*5330*/  FMUL R25, R25, R14 ;  /* 0x0000000e19197220 */ /* 0x000fe20000400000 */
[----:B-1----:R-:W-:Y:S01]  /*5340*/  @P1 FADD R44, -R44, 1 ;  /* 0x3f8000002c2c1421 */ /* 0x002fe20000000100 */
[----:B------:R-:W-:Y:S01]  /*5350*/  FMUL R13, R28, 0.5 ;  /* 0x3f0000001c0d7820 */ /* 0x000fe20000400000 */
[----:B------:R-:W-:Y:S01]  /*5360*/  FMUL R14, R33, 0.5 ;  /* 0x3f000000210e7820 */ /* 0x000fe20000400000 */
[----:B------:R-:W-:Y:S01]  /*5370*/  FADD R42, R42, 1 ;  /* 0x3f8000002a2a7421 */ /* 0x000fe20000000000 */
[----:B------:R-:W-:Y:S01]  /*5380*/  FMUL R52, R52, R15 ;  /* 0x0000000f34347220 */ /* 0x000fe20000400000 */
[----:B------:R-:W-:Y:S01]  /*5390*/  @P1 LOP3.LUT R54, R44, 0x80000000, R89, 0xb8, !PT ;  /* 0x800000002c361812 */ /* 0x000fe200078eb859 */
[----:B------:R-:W-:Y:S01]  /*53a0*/  FMUL R34, R34, R13 ;  /* 0x0000000d22227220 */ /* 0x000fe20000400000 */
[----:B------:R-:W-:Y:S01]  /*53b0*/  ISETP.GT.U32.AND P1, PT, R43, 0x3e, PT ;  /* 0x0000003e2b00780c */ /* 0x000fe20003f24070 */
[----:B------:R-:W-:Y:S01]  /*53c0*/  FMUL R47, R47, R14 ;  /* 0x0000000e2f2f7220 */ /* 0x000fe20000400000 */
[----:B------:R-:W-:Y:S01]  /*53d0*/  FMUL R14, R55, 0.5 ;  /* 0x3f000000370e7820 */ /* 0x000fe20000400000 */
[----:B------:R-:W-:Y:S01]  /*53e0*/  FMUL R13, R79, 0.5 ;  /* 0x3f0000004f0d7820 */ /* 0x000fe20000400000 */
[----:B------:R-:W-:Y:S01]  /*53f0*/  FMUL R21, R83, 0.5 ;  /* 0x3f00000053157820 */ /* 0x000fe20000400000 */
[----:B------:R-:W-:Y:S01]  /*5400*/  FADD R54, R54, 1 ;  /* 0x3f80000036367421 */ /* 0x000fe20000000000 */
[----:B------:R-:W-:Y:S01]  /*5410*/  MOV R15, 0x10 ;  /* 0x00000010000f7802 */ /* 0x000fe20000000f00 */
[----:B------:R-:W-:Y:S01]  /*5420*/  FMUL R14, R39, R14 ;  /* 0x0000000e270e7220 */ /* 0x000fe20000400000 */
[----:B------:R-:W-:Y:S01]  /*5430*/  FMUL R13, R42, R13 ;  /* 0x0000000d2a0d7220 */ /* 0x000fe20000400000 */
[----:B------:R-:W-:Y:S01]  /*5440*/  FMUL R21, R54, R21 ;  /* 0x0000001536157220 */ /* 0x000fe20000400000 */
[----:B------:R-:W-:-:S02]  /*5450*/  SEL R15, R15, 0xfffffff0, !P4 ;  /* 0xfffffff00f0f7807 */ /* 0x000fc40006000000 */
[----:B------:R-:W-:Y:S02]  /*5460*/  F2FP.SATFINITE.E4M3.F32.PACK_AB_MERGE_C R40, R41, R40, RZ ;  /* 0x000000282928723e */ /* 0x000fe400048070ff */
[----:B------:R-:W-:Y:S01]  /*5470*/  F2FP.SATFINITE.E4M3.F32.PACK_AB_MERGE_C R14, R13, R14, RZ ;  /* 0x0000000e0d0e723e */ /* 0x000fe200048070ff */
[----:B------:R-:W-:Y:S01]  /*5480*/  IMAD.IADD R13, R62, 0x1, R15 ;  /* 0x000000013e0d7824 */ /* 0x000fe200078e020f */
[----:B------:R-:W-:Y:S02]  /*5490*/  F2FP.SATFINITE.E4M3.F32.PACK_AB_MERGE_C R20, R20, R25, RZ ;  /* 0x000000191414723e */ /* 0x000fe400048070ff */
[----:B------:R-:W-:Y:S02]  /*54a0*/  F2FP.SATFINITE.E4M3.F32.PACK_AB_MERGE_C R34, R35, R34, RZ ;  /* 0x000000222322723e */ /* 0x000fe400048070ff */
[----:B------:R-:W-:Y:S02]  /*54b0*/  F2FP.SATFINITE.E4M3.F32.PACK_AB_MERGE_C R36, R36, R47, RZ ;  /* 0x0000002f2424723e */ /* 0x000fe400048070ff */
[----:B------:R-:W-:Y:S01]  /*54c0*/  F2FP.SATFINITE.E4M3.F32.PACK_AB_MERGE_C R52, R21, R52, RZ ;  /* 0x000000341534723e */ /* 0x000fe200048070ff */
[----:B------:R-:W-:Y:S06]  /*54d0*/  @P1 BRA `(.L_x_61) ;  /* 0x0000000000041947 */ /* 0x000fec0003800000 */
[----:B------:R-:W-:-:S04]  /*54e0*/  DEPBAR.LE SB0, 0x1 ;  /* 0x000080400000791a */ /* 0x000fc80000000000 */
.L_x_61:
[----:B------:R-:W-:Y:S05]  /*54f0*/  WARPSYNC.ALL ;  /* 0x0000000000007948 */ /* 0x000fea0003800000 */
[----:B------:R-:W-:Y:S06]  /*5500*/  BAR.SYNC.DEFER_BLOCKING 0x1, 0x100 ;  /* 0x0044000000007b1d */ /* 0x000fec0000010000 */
[----:B------:R-:W-:Y:S01]  /*5510*/  BSSY B0, `(.L_x_62) ;  /* 0x0000016000007945 */ /* 0x000fe20003800000 */
[----:B------:R1:W-:Y:S04]  /*5520*/  STS.U16 [R59+UR49+0x2200], R14 ;  /* 0x0022000e3b007988 */ /* 0x0003e80008000431 */
[----:B------:R1:W-:Y:S04]  /*5530*/  STS.U16 [R59+UR49+0x2300], R40 ;  /* 0x002300283b007988 */ /* 0x0003e80008000431 */
[----:B------:R1:W-:Y:S04]  /*5540*/  STS.U16 [R59+UR49+0x2208], R20 ;  /* 0x002208143b007988 */ /* 0x0003e80008000431 */
[----:B------:R1:W-:Y:S04]  /*5550*/  STS.U16 [R59+UR49+0x2308], R26 ;  /* 0x0023081a3b007988 */ /* 0x0003e80008000431 */
[----:B------:R1:W-:Y:S04]  /*5560*/  STS.U16 [R13+0x2200], R34 ;  /* 0x002200220d007388 */ /* 0x0003e80000000400 */
[----:B------:R1:W-:Y:S04]  /*5570*/  STS.U16 [R13+0x2300], R36 ;  /* 0x002300240d007388 */ /* 0x0003e80000000400 */
[----:B------:R1:W-:Y:S04]  /*5580*/  STS.U16 [R13+0x2208], R38 ;  /* 0x002208260d007388 */ /* 0x0003e80000000400 */
[----:B------:R1:W-:Y:S01]  /*5590*/  STS.U16 [R13+0x2308], R52 ;  /* 0x002308340d007388 */ /* 0x0003e20000000400 */
[----:B------:R-:W-:Y:S01]  /*55a0*/  @!PT LDS RZ, [RZ] ;  /* 0x00000000fffff984 */ /* 0x000fe20000000800 */
[----:B------:R-:W-:Y:S01]  /*55b0*/  @!PT LDS RZ, [RZ] ;  /* 0x00000000fffff984 */ /* 0x000fe20000000800 */
[----:B------:R-:W-:Y:S01]  /*55c0*/  @!PT LDS RZ, [RZ] ;  /* 0x00000000fffff984 */ /* 0x000fe20000000800 */
[----:B------:R-:W-:Y:S01]  /*55d0*/  @!PT LDS RZ, [RZ] ;  /* 0x00000000fffff984 */ /* 0x000fe20000000800 */
[----:B------:R2:W-:Y:S06]  /*55e0*/  MEMBAR.ALL.CTA ;  /* 0x0000000000007992 */ /* 0x0005ec0000008000 */
[----:B--2---:R-:W2:Y:S02]  /*55f0*/  FENCE.VIEW.ASYNC.S ;  /* 0x00000000000073c6 */ /* 0x004ea40000000000 */
[----:B--2---:R-:W-:Y:S06]  /*5600*/  BAR.SYNC.DEFER_BLOCKING 0x1, 0x100 ;  /* 0x0044000000007b1d */ /* 0x004fec0000010000 */
[----:B-1----:R-:W-:Y:S05]  /*5610*/  @P1 BRA `(.L_x_63) ;  /* 0x0000000000141947 */ /* 0x002fea0003800000 */
[----:B------:R-:W-:Y:S02]  /*5620*/  UIADD3 UR4, UP0, UR40, 0x4f0, URZ ;  /* 0x000004f028047890 */ /* 0x000fe4000ff1e03f */
[----:B------:R-:W-:Y:S02]  /*5630*/  UIADD3 UR44, UR49, 0x2200, URZ ;  /* 0x00002200312c7890 */ /* 0x000fe4000fffe03f */
[----:B------:R-:W-:-:S09]  /*5640*/  UIADD3.X UR5, URZ, UR41, URZ, UP0, !UPT ;  /* 0x000000293f057290 */ /* 0x000fd200087fe43f */
[----:B------:R1:W-:Y:S02]  /*5650*/  UTMASTG.3D [UR44], [UR4] ;  /* 0x0000002c040073b5 */ /* 0x0003e40008010000 */
[----:B-1----:R0:W-:Y:S02]  /*5660*/  UTMACMDFLUSH ;  /* 0x00000000000079b7 */ /* 0x0021e40000000000 */
.L_x_63:
[----:B------:R-:W-:Y:S05]  /*5670*/  BSYNC B0 ;  /* 0x0000000000007941 */ /* 0x000fea0003800000 */
.L_x_62:
[----:B------:R-:W-:Y:S04]  /*5680*/  BSSY B0, `(.L_x_64) ;  /* 0x000002e000007945 */ /* 0x000fe80003800000 */
[----:B------:R-:W-:Y:S05]  /*5690*/  @P3 BRA `(.L_x_65) ;  /* 0x0000000000b03947 */ /* 0x000fea0003800000 */
[----:B------:R-:W-:-:S13]  /*56a0*/  ISETP.NE.AND P3, PT, R60, 0x3, PT ;  /* 0x000000033c00780c */ /* 0x000fda0003f65270 */
[----:B------:R-:W-:Y:S05]  /*56b0*/  @!P3 BRA `(.L_x_66) ;  /* 0x000000000004b947 */ /* 0x000fea0003800000 */
[----:B------:R-:W-:Y:S01]  /*56c0*/  BPT.TRAP 0x1 ;  /* 0x000000040000795c */ /* 0x000fe20000300000 */
.L_x_66:
[----:B------:R-:W-:Y:S01]  /*56d0*/  LEA R25, R64, UR49, 0x3 ;  /* 0x0000003140197c11 */ /* 0x000fe2000f8e18ff */
[----:B------:R-:W-:Y:S01]  /*56e0*/  BSSY B1, `(.L_x_67) ;  /* 0x0000004000017945 */ /* 0x000fe20003800000 */
[----:B------:R-:W-:-:S04]  /*56f0*/  SHF.L.U32 R14, R61, 0x1f, RZ ;  /* 0x0000001f3d0e7819 */ /* 0x000fc800000006ff */
[----:B------:R-:W1:Y:S02]  /*5700*/  SYNCS.PHASECHK.TRANS64.TRYWAIT P0, [R25+URZ+0x110], R14 ;  /* 0x0001100e190075a7 */ /* 0x000e64000800017f */
[----:B-1----:R-:W-:Y:S05]  /*5710*/  @!P0 BRA `(.L_x_68) ;  /* 0x0000005400208947 */ /* 0x002fea0003800000 */
.L_x_148:
[----:B------:R-:W-:Y:S05]  /*5720*/  BSYNC B1 ;  /* 0x0000000000017941 */ /* 0x000fea0003800000 */
.L_x_67:
[----:B------:R-:W-:Y:S04]  /*5730*/  BSSY B1, `(.L_x_69) ;  /* 0x0000011000017945 */ /* 0x000fe80003800000 */
[----:B------:R-:W-:Y:S05]  /*5740*/  @P2 BRA `(.L_x_70) ;  /* 0x00000000003c2947 */ /* 0x000fea0003800000 */
[----:B------:R-:W-:-:S04]  /*5750*/  IMAD R26, R64, 0x1000, R59 ;  /* 0x00001000401a7824 */ /* 0x000fc800078e023b */
[----:B------:R-:W-:Y:S01]  /*5760*/  VIADD R24, R26, UR49 ;  /* 0x000000311a187c36 */ /* 0x000fe20008000000 */
[----:B------:R-:W-:Y:S03]  /*5770*/  LDS.U16 R4, [R26+UR49+0x300] ;  /* 0x000300311a047984 */ /* 0x000fe60008000400 */
[----:B------:R-:W-:Y:S01]  /*5780*/  IMAD.IADD R24, R24, 0x1, R15 ;  /* 0x0000000118187824 */ /* 0x000fe200078e020f */
[----:B------:R-:W2:Y:S04]  /*5790*/  LDS.U16 R3, [R26+UR49+0x200] ;  /* 0x000200311a037984 */ /* 0x000ea80008000400 */
[----:B------:R-:W-:Y:S04]  /*57a0*/  LDS.U16 R5, [R26+UR49+0x308] ;  /* 0x000308311a057984 */ /* 0x000fe80008000400 */
[----:B------:R-:W3:Y:S04]  /*57b0*/  LDS.U16 R0, [R26+UR49+0x208] ;  /* 0x000208311a007984 */ /* 0x000ee80008000400 */
[----:B-1----:R-:W-:Y:S04]  /*57c0*/  LDS.U16 R14, [R24+0x300] ;  /* 0x00030000180e7984 */ /* 0x002fe80000000400 */
[----:B------:R-:W1:Y:S04]  /*57d0*/  LDS.U16 R15, [R24+0x200] ;  /* 0x00020000180f7984 */ /* 0x000e680000000400 */
[----:B------:R-:W-:Y:S04]  /*57e0*/  LDS.U16 R20, [R24+0x308] ;  /* 0x0003080018147984 */ /* 0x000fe80000000400 */
[----:B------:R-:W4:Y:S01]  /*57f0*/  LDS.U16 R21, [R24+0x208] ;  /* 0x0002080018157984 */ /* 0x000f220000000400 */
[----:B--2---:R-:W-:-:S02]  /*5800*/  PRMT R4, R3, 0x5410, R4 ;  /* 0x0000541003047816 */ /* 0x004fc40000000004 */
[----:B---3--:R-:W-:Y:S02]  /*5810*/  PRMT R5, R0, 0x5410, R5 ;  /* 0x0000541000057816 */ /* 0x008fe40000000005 */
[----:B-1----:R-:W-:Y:S02]  /*5820*/  PRMT R3, R15, 0x5410, R14 ;  /* 0x000054100f037816 */ /* 0x002fe4000000000e */
[----:B----4-:R-:W-:-:S07]  /*5830*/  PRMT R0, R21, 0x5410, R20 ;  /* 0x0000541015007816 */ /* 0x010fce0000000014 */
.L_x_70:
[----:B------:R-:W-:Y:S05]  /*5840*/  BSYNC B1 ;  /* 0x0000000000017941 */ /* 0x000fea0003800000 */
.L_x_69:
[----:B------:R-:W-:Y:S01]  /*5850*/  @!PT LDS RZ, [RZ] ;  /* 0x00000000fffff984 */ /* 0x000fe20000000800 */
[----:B------:R-:W-:Y:S01]  /*5860*/  @!PT LDS RZ, [RZ] ;  /* 0x00000000fffff984 */ /* 0x000fe20000000800 */
[----:B------:R-:W-:Y:S01]  /*5870*/  @!PT LDS RZ, [RZ] ;  /* 0x00000000fffff984 */ /* 0x000fe20000000800 */
[----:B------:R-:W-:Y:S01]  /*5880*/  @!PT LDS RZ, [RZ] ;  /* 0x00000000fffff984 */ /* 0x000fe20000000800 */
[----:B------:R2:W-:Y:S06]  /*5890*/  MEMBAR.ALL.CTA ;  /* 0x0000000000007992 */ /* 0x0005ec0000008000 */
[----:B--2---:R-:W2:Y:S01]  /*58a0*/  FENCE.VIEW.ASYNC.S ;  /* 0x00000000000073c6 */ /* 0x004ea20000000000 */
[----:B------:R-:W-:Y:S05]  /*58b0*/  @!P3 BRA `(.L_x_71) ;  /* 0x000000000004b947 */ /* 0x000fea0003800000 */
[----:B------:R-:W-:Y:S01]  /*58c0*/  BPT.TRAP 0x1 ;  /* 0x000000040000795c */ /* 0x000fe20000300000 */
.L_x_71:
[----:B------:R-:W3:Y:S01]  /*58d0*/  S2R R15, SR_CgaCtaId ;  /* 0x00000000000f7919 */ /* 0x000ee20000008800 */
[----:B-1----:R-:W-:Y:S02]  /*58e0*/  VIADD R14, R25, 0x120 ;  /* 0x00000120190e7836 */ /* 0x002fe40000000000 */
[----:B------:R-:W-:-:S05]  /*58f0*/  VIADD R64, R64, 0x1 ;  /* 0x0000000140407836 */ /* 0x000fca0000000000 */
[----:B------:R-:W-:-:S04]  /*5900*/  ISETP.NE.AND P0, PT, R64, 0x2, PT ;  /* 0x000000024000780c */ /* 0x000fc80003f05270 */
[----:B------:R-:W-:Y:S02]  /*5910*/  SEL R64, R64, RZ, P0 ;  /* 0x000000ff40407207 */ /* 0x000fe40000000000 */
[----:B---3--:R-:W-:-:S04]  /*5920*/  PRMT R14, R15, 0x654, R14 ;  /* 0x000006540f0e7816 */ /* 0x008fc8000000000e */
[----:B--2---:R1:W-:Y:S02]  /*5930*/  SYNCS.ARRIVE.TRANS64.RED.A1T0 RZ, [R14+URZ], RZ ;  /* 0x000000ff0eff79a7 */ /* 0x0043e4000810043f */
[----:B-1----:R-:W-:-:S04]  /*5940*/  SEL R14, RZ, 0x1, P0 ;  /* 0x00000001ff0e7807 */ /* 0x002fc80000000000 */
[----:B------:R-:W-:-:S07]  /*5950*/  LOP3.LUT R61, R61, R14, RZ, 0x3c, !PT ;  /* 0x0000000e3d3d7212 */ /* 0x000fce00078e3cff */
.L_x_65:
[----:B------:R-:W-:Y:S05]  /*5960*/  BSYNC B0 ;  /* 0x0000000000007941 */ /* 0x000fea0003800000 */
.L_x_64:
[----:B------:R-:W-:Y:S01]  /*5970*/  F2FP.F16.E4M3.UNPACK_B R21, R4 ;  /* 0x00000004ff15723e */ /* 0x000fe200020006ff */
[C---:B------:R-:W-:Y:S01]  /*5980*/  FMUL R20, R58.reuse, R77 ;  /* 0x0000004d3a147220 */ /* 0x040fe20000400000 */
[----:B------:R-:W-:Y:S01]  /*5990*/  F2FP.F16.E4M3.UNPACK_B R15, R5 ;  /* 0x00000005ff0f723e */ /* 0x000fe200020006ff */
[C---:B------:R-:W-:Y:S01]  /*59a0*/  FMUL R25, R58.reuse, R80 ;  /* 0x000000503a197220 */ /* 0x040fe20000400000 */
[C---:B------:R-:W-:Y:S01]  /*59b0*/  FMUL R76, R58.reuse, R76 ;  /* 0x0000004c3a4c7220 */ /* 0x040fe20000400000 */
[----:B------:R-:W-:Y:S02]  /*59c0*/  HADD2.F32 R14, -RZ, R21.H0_H0 ;  /* 0x20000015ff0e7230 */ /* 0x000fe40000004100 */
[C---:B------:R-:W-:Y:S01]  /*59d0*/  FMUL R72, R58.reuse, R72 ;  /* 0x000000483a487220 */ /* 0x040fe20000400000 */
[C---:B------:R-:W-:Y:S01]  /*59e0*/  FMUL R68, R58.reuse, R68 ;  /* 0x000000443a447220 */ /* 0x040fe20000400000 */
[C---:B------:R-:W-:Y:S01]  /*59f0*/  FMUL R63, R58.reuse, R63 ;  /* 0x0000003f3a3f7220 */ /* 0x040fe20000400000 */
[C---:B------:R-:W-:Y:S01]  /*5a00*/  FMUL R70, R58.reuse, R70 ;  /* 0x000000463a467220 */ /* 0x040fe20000400000 */
[----:B------:R-:W-:Y:S01]  /*5a10*/  FFMA R14, R57, R14, R20 ;  /* 0x0000000e390e7223 */ /* 0x000fe20000000014 */
[----:B------:R-:W-:-:S03]  /*5a20*/  FMUL R66, R58, R66 ;  /* 0x000000423a427220 */ /* 0x000fc60000400000 */
[----:B------:R-:W-:-:S04]  /*5a30*/  FMUL R38, R14, 0.70710676908493041992 ;  /* 0x3f3504f30e267820 */ /* 0x000fc80000400000 */
[C---:B------:R-:W-:Y:S01]  /*5a40*/  FMUL R20, R38.reuse, R38 ;  /* 0x0000002626147220 */ /* 0x040fe20000400000 */
[----:B------:R-:W-:-:S04]  /*5a50*/  FSETP.GE.AND P5, PT, |R38|, 1.0029599666595458984, PT ;  /* 0x3f8060fe2600780b */ /* 0x000fc80003fa6200 */
[----:B------:R-:W-:Y:S01]  /*5a60*/  FSEL R29, |R38|, R20, P5 ;  /* 0x00000014261d7208 */ /* 0x000fe20002800200 */
[--C-:B------:R-:W-:Y:S01]  /*5a70*/  HADD2.F32 R20, -RZ, R15.reuse.H0_H0 ;  /* 0x2000000fff147230 */ /* 0x100fe20000004100 */
[----:B------:R-:W-:Y:S02]  /*5a80*/  FSEL R24, R6, 8.4834944573231041431e-05, P5 ;  /* 0x38b1e96a06187808 */ /* 0x000fe40002800000 */
[----:B------:R-:W-:Y:S02]  /*5a90*/  FSEL R26, -R7, -0.00082130916416645050049, P5 ;  /* 0xba574d20071a7808 */ /* 0x000fe40002800100 */
[----:B------:R-:W-:Y:S02]  /*5aa0*/  FSEL R30, R8, 0.0052134888246655464172, P5 ;  /* 0x3baad5ea081e7808 */ /* 0x000fe40002800000 */
[----:B------:R-:W-:Y:S01]  /*5ab0*/  FSEL R27, -R9, -0.026868773624300956726, P5 ;  /* 0xbcdc1be7091b7808 */ /* 0x000fe20002800100 */
[----:B------:R-:W-:Y:S01]  /*5ac0*/  FFMA R28, R29, R24, R26 ;  /* 0x000000181d1c7223 */ /* 0x000fe2000000001a */
[----:B------:R-:W-:-:S02]  /*5ad0*/  HADD2.F32 R24, -RZ, R15.H1_H1 ;  /* 0x3000000fff187230 */ /* 0x000fc40000004100 */
[----:B------:R-:W-:Y:S01]  /*5ae0*/  FMUL R26, R58, R75 ;  /* 0x0000004b3a1a7220 */ /* 0x000fe20000400000 */
[----:B------:R-:W-:Y:S01]  /*5af0*/  FSEL R34, R10, 0.11284004896879196167, P5 ;  /* 0x3de718af0a227808 */ /* 0x000fe20002800000 */
[----:B------:R-:W-:Y:S01]  /*5b00*/  FFMA R28, R29, R28, R30 ;  /* 0x0000001c1d1c7223 */ /* 0x000fe2000000001e */
[----:B------:R-:W-:Y:S01]  /*5b10*/  FSEL R36, R11, -0.37612664699554443359, P5 ;  /* 0xbec093ac0b247808 */ /* 0x000fe20002800000 */
[C---:B------:R-:W-:Y:S01]  /*5b20*/  FFMA R15, R57.reuse, R20, R26 ;  /* 0x00000014390f7223 */ /* 0x040fe2000000001a */
[----:B------:R-:W-:Y:S01]  /*5b30*/  FFMA R20, R57, R24, R25 ;  /* 0x0000001839147223 */ /* 0x000fe20000000019 */
[----:B------:R-:W-:Y:S01]  /*5b40*/  F2FP.F16.E4M3.UNPACK_B R24, R4.H1 ;  /* 0x00000004ff18723e */ /* 0x000fe200030006ff */
[----:B------:R-:W-:Y:S01]  /*5b50*/  FFMA R32, R29, R28, R27 ;  /* 0x0000001c1d207223 */ /* 0x000fe2000000001b */
[----:B------:R-:W-:Y:S02]  /*5b60*/  HADD2.F32 R26, -RZ, R21.H1_H1 ;  /* 0x30000015ff1a7230 */ /* 0x000fe40000004100 */
[----:B------:R-:W-:Y:S01]  /*5b70*/  FMUL R21, R58, R73 ;  /* 0x000000493a157220 */ /* 0x000fe20000400000 */
[----:B------:R-:W-:Y:S01]  /*5b80*/  F2FP.F16.E4M3.UNPACK_B R25, R5.H1 ;  /* 0x00000005ff19723e */ /* 0x000fe200030006ff */
[----:B------:R-:W-:-:S02]  /*5b90*/  HADD2.F32 R28, -RZ, R24.H0_H0 ;  /* 0x20000018ff1c7230 */ /* 0x000fc40000004100 */
[----:B------:R-:W-:Y:S01]  /*5ba0*/  FFMA R32, R29, R32, R34 ;  /* 0x000000201d207223 */ /* 0x000fe20000000022 */
[C---:B------:R-:W-:Y:S01]  /*5bb0*/  FMUL R5, R58.reuse, R78 ;  /* 0x0000004e3a057220 */ /* 0x040fe20000400000 */
[----:B------:R-:W-:Y:S02]  /*5bc0*/  HADD2.F32 R24, -RZ, R24.H1_H1 ;  /* 0x30000018ff187230 */ /* 0x000fe40000004100 */
[----:B------:R-:W-:Y:S01]  /*5bd0*/  FMUL R27, R58, R74 ;  /* 0x0000004a3a1b7220 */ /* 0x000fe20000400000 */
[----:B------:R-:W-:Y:S01]  /*5be0*/  FFMA R21, R57, R28, R21 ;  /* 0x0000001c39157223 */ /* 0x000fe20000000015 */
[----:B------:R-:W-:Y:S01]  /*5bf0*/  FSEL R28, R12, 0.12837915122509002686, P5 ;  /* 0x3e0375d30c1c7808 */ /* 0x000fe20002800000 */
[----:B------:R-:W-:Y:S01]  /*5c00*/  FFMA R32, R29, R32, R36 ;  /* 0x000000201d207223 */ /* 0x000fe20000000024 */
[----:B------:R-:W-:Y:S01]  /*5c10*/  FFMA R5, R57, R26, R5 ;  /* 0x0000001a39057223 */ /* 0x000fe20000000005 */
[--C-:B------:R-:W-:Y:S01]  /*5c20*/  HADD2.F32 R26, -RZ, R25.reuse.H1_H1 ;  /* 0x30000019ff1a7230 */ /* 0x100fe20000004100 */
[----:B------:R-:W-:Y:S01]  /*5c30*/  FSEL R31, -|R38|, R38, P5 ;  /* 0x00000026261f7208 */ /* 0x000fe20002800300 */
[----:B------:R-:W-:Y:S01]  /*5c40*/  FFMA R28, R29, R32, R28 ;  /* 0x000000201d1c7223 */ /* 0x000fe2000000001c */
[----:B------:R-:W-:-:S02]  /*5c50*/  HADD2.F32 R4, -RZ, R25.H0_H0 ;  /* 0x20000019ff047230 */ /* 0x000fc40000004100 */
[C---:B------:R-:W-:Y:S01]  /*5c60*/  FFMA R25, R57.reuse, R24, R76 ;  /* 0x0000001839197223 */ /* 0x040fe2000000004c */
[----:B------:R-:W-:Y:S01]  /*5c70*/  FFMA R24, R57, R26, R27 ;  /* 0x0000001a39187223 */ /* 0x000fe2000000001b */
[----:B------:R-:W-:Y:S01]  /*5c80*/  FFMA R26, R28, R31, R31 ;  /* 0x0000001f1c1a7223 */ /* 0x000fe2000000001f */
[----:B------:R-:W-:Y:S01]  /*5c90*/  FMUL R30, R58, R71 ;  /* 0x000000473a1e7220 */ /* 0x000fe20000400000 */
[----:B------:R-:W-:Y:S01]  /*5ca0*/  FMUL R46, R21, 0.70710676908493041992 ;  /* 0x3f3504f3152e7820 */ /* 0x000fe20000400000 */
[----:B------:R-:W-:Y:S01]  /*5cb0*/  FMUL R44, R5, 0.70710676908493041992 ;  /* 0x3f3504f3052c7820 */ /* 0x000fe20000400000 */
[----:B------:R-:W1:Y:S01]  /*5cc0*/  @P5 MUFU.EX2 R27, R26 ;  /* 0x0000001a001b5308 */ /* 0x000e620000000800 */
[----:B------:R-:W-:Y:S01]  /*5cd0*/  FMUL R49, R25, 0.70710676908493041992 ;  /* 0x3f3504f319317820 */ /* 0x000fe20000400000 */
[----:B------:R-:W-:Y:S01]  /*5ce0*/  FFMA R4, R57, R4, R30 ;  /* 0x0000000439047223 */ /* 0x000fe2000000001e */
[----:B------:R-:W-:Y:S01]  /*5cf0*/  FMUL R29, R46, R46 ;  /* 0x0000002e2e1d7220 */ /* 0x000fe20000400000 */
[----:B------:R-:W-:Y:S01]  /*5d00*/  FMUL R28, R44, R44 ;  /* 0x0000002c2c1c7220 */ /* 0x000fe20000400000 */
[----:B------:R-:W-:Y:S01]  /*5d10*/  FSETP.GE.AND P3, PT, |R46|, 1.0029599666595458984, PT ;  /* 0x3f8060fe2e00780b */ /* 0x000fe20003f66200 */
[----:B------:R-:W-:Y:S01]  /*5d20*/  FMUL R30, R49, R49 ;  /* 0x00000031311e7220 */ /* 0x000fe20000400000 */
[----:B------:R-:W-:Y:S01]  /*5d30*/  FSETP.GE.AND P2, PT, |R44|, 1.0029599666595458984, PT ;  /* 0x3f8060fe2c00780b */ /* 0x000fe20003f46200 */
[----:B------:R-:W-:Y:S01]  /*5d40*/  FMUL R50, R15, 0.70710676908493041992 ;  /* 0x3f3504f30f327820 */ /* 0x000fe20000400000 */
[----:B------:R-:W-:Y:S01]  /*5d50*/  FSETP.GE.AND P4, PT, |R49|, 1.0029599666595458984, PT ;  /* 0x3f8060fe3100780b */ /* 0x000fe20003f86200 */
[----:B------:R-:W-:Y:S01]  /*5d60*/  FMUL R51, R20, 0.70710676908493041992 ;  /* 0x3f3504f314337820 */ /* 0x000fe20000400000 */
[----:B------:R-:W-:Y:S01]  /*5d70*/  FSEL R32, |R46|, R29, P3 ;  /* 0x0000001d2e207208 */ /* 0x000fe20001800200 */
[----:B------:R-:W-:Y:S01]  /*5d80*/  FMUL R25, R25, 0.5 ;  /* 0x3f00000019197820 */ /* 0x000fe20000400000 */
[----:B------:R-:W-:Y:S01]  /*5d90*/  FSEL R28, |R44|, R28, P2 ;  /* 0x0000001c2c1c7208 */ /* 0x000fe20001000200 */
[----:B------:R-:W-:Y:S01]  /*5da0*/  FMUL R15, R15, 0.5 ;  /* 0x3f0000000f0f7820 */ /* 0x000fe20000400000 */
[----:B------:R-:W-:Y:S01]  /*5db0*/  FSEL R29, R6, 8.4834944573231041431e-05, P2 ;  /* 0x38b1e96a061d7808 */ /* 0x000fe20001000000 */
[----:B------:R-:W-:Y:S01]  /*5dc0*/  FMUL R20, R20, 0.5 ;  /* 0x3f00000014147820 */ /* 0x000fe20000400000 */
[----:B-1----:R-:W-:Y:S01]  /*5dd0*/  @P5 FADD R27, -R27, 1 ;  /* 0x3f8000001b1b5421 */ /* 0x002fe20000000100 */
[----:B------:R-:W-:-:S02]  /*5de0*/  FSEL R31, -R7, -0.00082130916416645050049, P2 ;  /* 0xba574d20071f7808 */ /* 0x000fc40001000100 */
[----:B------:R-:W-:Y:S02]  /*5df0*/  FSEL R33, R6, 8.4834944573231041431e-05, P3 ;  /* 0x38b1e96a06217808 */ /* 0x000fe40001800000 */
[----:B------:R-:W-:Y:S01]  /*5e00*/  FSEL R35, -R7, -0.00082130916416645050049, P3 ;  /* 0xba574d2007237808 */ /* 0x000fe20001800100 */
[----:B------:R-:W-:Y:S01]  /*5e10*/  FFMA R29, R28, R29, R31 ;  /* 0x0000001d1c1d7223 */ /* 0x000fe2000000001f */
[----:B------:R-:W-:Y:S01]  /*5e20*/  FSEL R34, |R49|, R30, P4 ;  /* 0x0000001e31227208 */ /* 0x000fe20002000200 */
[C---:B------:R-:W-:Y:S01]  /*5e30*/  FMUL R30, R50.reuse, R50 ;  /* 0x00000032321e7220 */ /* 0x040fe20000400000 */
[----:B------:R-:W-:Y:S01]  /*5e40*/  @P5 LOP3.LUT R26, R27, 0x80000000, R38, 0xb8, !PT ;  /* 0x800000001b1a5812 */ /* 0x000fe200078eb826 */
[C---:B------:R-:W-:Y:S01]  /*5e50*/  FMUL R27, R51.reuse, R51 ;  /* 0x00000033331b7220 */ /* 0x040fe20000400000 */
[----:B------:R-:W-:Y:S01]  /*5e60*/  FSETP.GE.AND P0, PT, |R50|, 1.0029599666595458984, PT ;  /* 0x3f8060fe3200780b */ /* 0x000fe20003f06200 */
[----:B------:R-:W-:Y:S01]  /*5e70*/  FFMA R33, R32, R33, R35 ;  /* 0x0000002120217223 */ /* 0x000fe20000000023 */
[----:B------:R-:W-:Y:S01]  /*5e80*/  FSETP.GE.AND P5, PT, |R51|, 1.0029599666595458984, PT ;  /* 0x3f8060fe3300780b */ /* 0x000fe20003fa6200 */
[----:B------:R-:W-:Y:S01]  /*5e90*/  FADD R26, R26, 1 ;  /* 0x3f8000001a1a7421 */ /* 0x000fe20000000000 */
[----:B------:R-:W-:-:S02]  /*5ea0*/  FSEL R37, R6, 8.4834944573231041431e-05, P4 ;  /* 0x38b1e96a06257808 */ /* 0x000fc40002000000 */
[C---:B------:R-:W-:Y:S02]  /*5eb0*/  FSEL R39, -R7.reuse, -0.00082130916416645050049, P4 ;  /* 0xba574d2007277808 */ /* 0x040fe40002000100 */
[----:B------:R-:W-:Y:S02]  /*5ec0*/  FSEL R40, |R50|, R30, P0 ;  /* 0x0000001e32287208 */ /* 0x000fe40000000200 */
[----:B------:R-:W-:Y:S01]  /*5ed0*/  FSEL R31, R6, 8.4834944573231041431e-05, P0 ;  /* 0x38b1e96a061f7808 */ /* 0x000fe20000000000 */
[----:B------:R-:W-:Y:S01]  /*5ee0*/  FFMA R37, R34, R37, R39 ;  /* 0x0000002522257223 */ /* 0x000fe20000000027 */
[----:B------:R-:W-:Y:S02]  /*5ef0*/  FSEL R35, -R7, -0.00082130916416645050049, P0 ;  /* 0xba574d2007237808 */ /* 0x000fe40000000100 */
[----:B------:R-:W-:Y:S02]  /*5f00*/  FSEL R42, |R51|, R27, P5 ;  /* 0x0000001b332a7208 */ /* 0x000fe40002800200 */
[----:B------:R-:W-:Y:S01]  /*5f10*/  FSEL R27, R8, 0.0052134888246655464172, P2 ;  /* 0x3baad5ea081b7808 */ /* 0x000fe20001000000 */
[----:B------:R-:W-:Y:S01]  /*5f20*/  FFMA R39, R40, R31, R35 ;  /* 0x0000001f28277223 */ /* 0x000fe20000000023 */
[----:B------:R-:W-:-:S02]  /*5f30*/  FSEL R31, R8, 0.0052134888246655464172, P3 ;  /* 0x3baad5ea081f7808 */ /* 0x000fc40001800000 */
[----:B------:R-:W-:Y:S01]  /*5f40*/  FSEL R41, R6, 8.4834944573231041431e-05, P5 ;  /* 0x38b1e96a06297808 */ /* 0x000fe20002800000 */
[----:B------:R-:W-:Y:S01]  /*5f50*/  FFMA R27, R28, R29, R27 ;  /* 0x0000001d1c1b7223 */ /* 0x000fe2000000001b */
[----:B------:R-:W-:Y:S01]  /*5f60*/  FSEL R43, -R7, -0.00082130916416645050049, P5 ;  /* 0xba574d20072b7808 */ /* 0x000fe20002800100 */
[----:B------:R-:W-:Y:S01]  /*5f70*/  FFMA R31, R32, R33, R31 ;  /* 0x00000021201f7223 */ /* 0x000fe2000000001f */
[----:B------:R-:W-:Y:S02]  /*5f80*/  FSEL R35, R8, 0.0052134888246655464172, P4 ;  /* 0x3baad5ea08237808 */ /* 0x000fe40002000000 */
[C---:B------:R-:W-:Y:S01]  /*5f90*/  FSEL R29, -R9.reuse, -0.026868773624300956726, P2 ;  /* 0xbcdc1be7091d7808 */ /* 0x040fe20001000100 */
[----:B------:R-:W-:Y:S01]  /*5fa0*/  FFMA R43, R42, R41, R43 ;  /* 0x000000292a2b7223 */ /* 0x000fe2000000002b */
[C---:B------:R-:W-:Y:S01]  /*5fb0*/  FSEL R33, -R9.reuse, -0.026868773624300956726, P3 ;  /* 0xbcdc1be709217808 */ /* 0x040fe20001800100 */
[----:B------:R-:W-:Y:S01]  /*5fc0*/  FFMA R35, R34, R37, R35 ;  /* 0x0000002522237223 */ /* 0x000fe20000000023 */
[----:B------:R-:W-:Y:S01]  /*5fd0*/  FSEL R41, R8, 0.0052134888246655464172, P0 ;  /* 0x3baad5ea08297808 */ /* 0x000fe20000000000 */
[----:B------:R-:W-:Y:S01]  /*5fe0*/  FFMA R27, R28, R27, R29 ;  /* 0x0000001b1c1b7223 */ /* 0x000fe2000000001d */
[----:B------:R-:W-:Y:S01]  /*5ff0*/  FSEL R37, -R9, -0.026868773624300956726, P4 ;  /* 0xbcdc1be709257808 */ /* 0x000fe20002000100 */
[----:B------:R-:W-:Y:S01]  /*6000*/  FFMA R33, R32, R31, R33 ;  /* 0x0000001f20217223 */ /* 0x000fe20000000021 */
[----:B------:R-:W-:Y:S01]  /*6010*/  FSEL R29, R10, 0.11284004896879196167, P2 ;  /* 0x3de718af0a1d7808 */ /* 0x000fe20001000000 */
[----:B------:R-:W-:Y:S01]  /*6020*/  FFMA R39, R40, R39, R41 ;  /* 0x0000002728277223 */ /* 0x000fe20000000029 */
[----:B------:R-:W-:Y:S01]  /*6030*/  FSEL R31, R11, -0.37612664699554443359, P2 ;  /* 0xbec093ac0b1f7808 */ /* 0x000fe20001000000 */
[----:B------:R-:W-:Y:S01]  /*6040*/  FFMA R37, R34, R35, R37 ;  /* 0x0000002322257223 */ /* 0x000fe20000000025 */
[----:B------:R-:W-:Y:S01]  /*6050*/  FSEL R41, -R9, -0.026868773624300956726, P0 ;  /* 0xbcdc1be709297808 */ /* 0x000fe20000000100 */
[----:B------:R-:W-:Y:S01]  /*6060*/  FFMA R27, R28, R27, R29 ;  /* 0x0000001b1c1b7223 */ /* 0x000fe2000000001d */
[----:B------:R-:W-:-:S02]  /*6070*/  FSEL R35, R10, 0.11284004896879196167, P3 ;  /* 0x3de718af0a237808 */ /* 0x000fc40001800000 */
[----:B------:R-:W-:Y:S01]  /*6080*/  FSEL R29, R12, 0.12837915122509002686, P2 ;  /* 0x3e0375d30c1d7808 */ /* 0x000fe20001000000 */
[----:B------:R-:W-:Y:S01]  /*6090*/  FFMA R27, R28, R27, R31 ;  /* 0x0000001b1c1b7223 */ /* 0x000fe2000000001f */
[C---:B------:R-:W-:Y:S01]  /*60a0*/  FSEL R31, R11.reuse, -0.37612664699554443359, P3 ;  /* 0xbec093ac0b1f7808 */ /* 0x040fe20001800000 */
[----:B------:R-:W-:Y:S01]  /*60b0*/  FFMA R41, R40, R39, R41 ;  /* 0x0000002728297223 */ /* 0x000fe20000000029 */
        /* <DEDUP_REMOVED lines=13> */
[----:B------:R-:W-:Y:S01]  /*6190*/  F2FP.F16.E4M3.UNPACK_B R31, R3 ;  /* 0x00000003ff1f723e */ /* 0x000fe200020006ff */
[----:B------:R-:W-:Y:S01]  /*61a0*/  FFMA R43, R42, R43, R45 ;  /* 0x0000002b2a2b7223 */ /* 0x000fe2000000002d */
[----:B------:R-:W-:Y:S01]  /*61b0*/  FSEL R37, R12, 0.12837915122509002686, P4 ;  /* 0x3e0375d30c257808 */ /* 0x000fe20002000000 */
[----:B------:R-:W1:Y:S01]  /*61c0*/  @P2 MUFU.EX2 R33, R27 ;  /* 0x0000001b00212308 */ /* 0x000e620000000800 */
[----:B------:R-:W-:Y:S01]  /*61d0*/  FSEL R45, -R9, -0.026868773624300956726, P5 ;  /* 0xbcdc1be7092d7808 */ /* 0x000fe20002800100 */
[----:B------:R-:W-:Y:S01]  /*61e0*/  FFMA R29, R29, R28, R28 ;  /* 0x0000001c1d1d7223 */ /* 0x000fe2000000001c */
[----:B------:R-:W-:-:S02]  /*61f0*/  HADD2.F32 R28, -RZ, R31.H0_H0 ;  /* 0x2000001fff1c7230 */ /* 0x000fc40000004100 */
[----:B------:R-:W-:Y:S01]  /*6200*/  FMUL R30, R58, R69 ;  /* 0x000000453a1e7220 */ /* 0x000fe20000400000 */
[----:B------:R-:W-:Y:S01]  /*6210*/  FSEL R39, R10, 0.11284004896879196167, P0 ;  /* 0x3de718af0a277808 */ /* 0x000fe20000000000 */
[----:B------:R-:W-:Y:S01]  /*6220*/  FFMA R35, R34, R35, R37 ;  /* 0x0000002322237223 */ /* 0x000fe20000000025 */
[----:B------:R-:W-:Y:S01]  /*6230*/  FSEL R32, -|R49|, R49, P4 ;  /* 0x0000003131207208 */ /* 0x000fe20002000300 */
[----:B------:R-:W-:Y:S01]  /*6240*/  FFMA R45, R42, R43, R45 ;  /* 0x0000002b2a2d7223 */ /* 0x000fe2000000002d */
[----:B------:R-:W-:Y:S01]  /*6250*/  FSEL R47, R10, 0.11284004896879196167, P5 ;  /* 0x3de718af0a2f7808 */ /* 0x000fe20002800000 */
[----:B------:R-:W-:Y:S01]  /*6260*/  FFMA R28, R57, R28, R30 ;  /* 0x0000001c391c7223 */ /* 0x000fe2000000001e */
[----:B------:R-:W-:Y:S01]  /*6270*/  F2FP.F16.E4M3.UNPACK_B R34, R3.H1 ;  /* 0x00000003ff22723e */ /* 0x000fe200030006ff */
[----:B------:R-:W-:Y:S01]  /*6280*/  FFMA R39, R40, R41, R39 ;  /* 0x0000002928277223 */ /* 0x000fe20000000027 */
[----:B------:R-:W-:Y:S01]  /*6290*/  FSEL R43, R11, -0.37612664699554443359, P0 ;  /* 0xbec093ac0b2b7808 */ /* 0x000fe20000000000 */
[----:B------:R-:W-:Y:S01]  /*62a0*/  FFMA R30, R35, R32, R32 ;  /* 0x00000020231e7223 */ /* 0x000fe20000000020 */
[----:B------:R-:W-:Y:S01]  /*62b0*/  FSEL R3, R11, -0.37612664699554443359, P5 ;  /* 0xbec093ac0b037808 */ /* 0x000fe20002800000 */
[----:B------:R-:W-:Y:S01]  /*62c0*/  FFMA R45, R42, R45, R47 ;  /* 0x0000002d2a2d7223 */ /* 0x000fe2000000002f */
[----:B------:R-:W-:Y:S01]  /*62d0*/  HADD2.F32 R32, -RZ, R31.H1_H1 ;  /* 0x3000001fff207230 */ /* 0x000fe20000004100 */
[----:B------:R-:W-:Y:S01]  /*62e0*/  FSEL R35, R12, 0.12837915122509002686, P0 ;  /* 0x3e0375d30c237808 */ /* 0x000fe20000000000 */
[----:B------:R-:W-:-:S02]  /*62f0*/  HADD2.F32 R36, -RZ, R34.H0_H0 ;  /* 0x20000022ff247230 */ /* 0x000fc40000004100 */
[----:B------:R-:W-:Y:S01]  /*6300*/  FFMA R39, R40, R39, R43 ;  /* 0x0000002728277223 */ /* 0x000fe2000000002b */
[----:B------:R-:W-:Y:S01]  /*6310*/  FMUL R31, R58, R67 ;  /* 0x000000433a1f7220 */ /* 0x000fe20000400000 */
[----:B------:R-:W2:Y:S01]  /*6320*/  @P4 MUFU.EX2 R38, R30 ;  /* 0x0000001e00264308 */ /* 0x000ea20000000800 */
[----:B------:R-:W-:Y:S01]  /*6330*/  FSEL R41, R12, 0.12837915122509002686, P5 ;  /* 0x3e0375d30c297808 */ /* 0x000fe20002800000 */
[----:B------:R-:W-:Y:S01]  /*6340*/  FFMA R45, R42, R45, R3 ;  /* 0x0000002d2a2d7223 */ /* 0x000fe20000000003 */
[C---:B------:R-:W-:Y:S01]  /*6350*/  FFMA R3, R57.reuse, R32, R72 ;  /* 0x0000002039037223 */ /* 0x040fe20000000048 */
[----:B------:R-:W-:Y:S01]  /*6360*/  FSEL R32, -|R50|, R50, P0 ;  /* 0x0000003232207208 */ /* 0x000fe20000000300 */
[----:B------:R-:W-:Y:S01]  /*6370*/  FFMA R31, R57, R36, R31 ;  /* 0x00000024391f7223 */ /* 0x000fe2000000001f */
[----:B------:R-:W-:Y:S01]  /*6380*/  FFMA R39, R40, R39, R35 ;  /* 0x0000002728277223 */ /* 0x000fe20000000023 */
[----:B------:R-:W-:Y:S01]  /*6390*/  FSEL R36, -|R51|, R51, P5 ;  /* 0x0000003333247208 */ /* 0x000fe20002800300 */
[----:B------:R-:W3:Y:S01]  /*63a0*/  @P3 MUFU.EX2 R37, R29 ;  /* 0x0000001d00253308 */ /* 0x000ee20000000800 */
[----:B------:R-:W-:Y:S01]  /*63b0*/  FFMA R41, R42, R45, R41 ;  /* 0x0000002d2a297223 */ /* 0x000fe20000000029 */
[----:B-1----:R-:W-:Y:S01]  /*63c0*/  @P2 FADD R35, -R33, 1 ;  /* 0x3f80000021232421 */ /* 0x002fe20000000100 */
[----:B------:R-:W-:Y:S01]  /*63d0*/  FFMA R32, R39, R32, R32 ;  /* 0x0000002027207223 */ /* 0x000fe20000000020 */
[----:B------:R-:W-:Y:S01]  /*63e0*/  FMUL R53, R28, 0.70710676908493041992 ;  /* 0x3f3504f31c357820 */ /* 0x000fe20000400000 */
[----:B------:R-:W-:Y:S01]  /*63f0*/  FFMA R33, R41, R36, R36 ;  /* 0x0000002429217223 */ /* 0x000fe20000000024 */
[----:B------:R-:W-:Y:S01]  /*6400*/  FMUL R72, R4, 0.70710676908493041992 ;  /* 0x3f3504f304487820 */ /* 0x000fe20000400000 */
[----:B------:R-:W-:Y:S01]  /*6410*/  @P2 LOP3.LUT R27, R35, 0x80000000, R44, 0xb8, !PT ;  /* 0x80000000231b2812 */ /* 0x000fe200078eb82c */
[C---:B------:R-:W-:Y:S01]  /*6420*/  FMUL R40, R53.reuse, R53 ;  /* 0x0000003535287220 */ /* 0x040fe20000400000 */
[----:B------:R-:W1:Y:S01]  /*6430*/  @P0 MUFU.EX2 R35, R32 ;  /* 0x0000002000230308 */ /* 0x000e620000000800 */
[----:B--2---:R-:W-:Y:S01]  /*6440*/  @P4 FADD R38, -R38, 1 ;  /* 0x3f80000026264421 */ /* 0x004fe20000000100 */
[----:B------:R-:W-:Y:S01]  /*6450*/  FSETP.GE.AND P2, PT, |R53|, 1.0029599666595458984, PT ;  /* 0x3f8060fe3500780b */ /* 0x000fe20003f46200 */
[----:B------:R-:W-:Y:S01]  /*6460*/  FMUL R55, R3, 0.70710676908493041992 ;  /* 0x3f3504f303377820 */ /* 0x000fe20000400000 */
[----:B------:R-:W-:Y:S01]  /*6470*/  FMUL R67, R31, 0.70710676908493041992 ;  /* 0x3f3504f31f437820 */ /* 0x000fe20000400000 */
[----:B------:R-:W-:Y:S01]  /*6480*/  HADD2.F32 R34, -RZ, R34.H1_H1 ;  /* 0x30000022ff227230 */ /* 0x000fe20000004100 */
[----:B------:R-:W-:Y:S01]  /*6490*/  @P4 LOP3.LUT R30, R38, 0x80000000, R49, 0xb8, !PT ;  /* 0x80000000261e4812 */ /* 0x000fe200078eb831 */
[----:B------:R-:W-:Y:S01]  /*64a0*/  FMUL R49, R24, 0.70710676908493041992 ;  /* 0x3f3504f318317820 */ /* 0x000fe20000400000 */
[----:B------:R-:W2:Y:S01]  /*64b0*/  @P5 MUFU.EX2 R36, R33 ;  /* 0x0000002100245308 */ /* 0x000ea20000000800 */
[----:B---3--:R-:W-:Y:S01]  /*64c0*/  @P3 FADD R37, -R37, 1 ;  /* 0x3f80000025253421 */ /* 0x008fe20000000100 */
[C---:B------:R-:W-:Y:S01]  /*64d0*/  FSETP.GE.AND P4, PT, |R72|.reuse, 1.0029599666595458984, PT ;  /* 0x3f8060fe4800780b */ /* 0x040fe20003f86200 */
[----:B------:R-:W-:Y:S01]  /*64e0*/  FMUL R38, R49, R49 ;  /* 0x0000003131267220 */ /* 0x000fe20000400000 */
[----:B------:R-:W-:Y:S01]  /*64f0*/  FSEL R41, |R53|, R40, P2 ;  /* 0x0000002835297208 */ /* 0x000fe20001000200 */
[----:B------:R-:W-:Y:S01]  /*6500*/  FFMA R34, R57, R34, R70 ;  /* 0x0000002239227223 */ /* 0x000fe20000000046 */
[----:B------:R-:W-:Y:S01]  /*6510*/  @P3 LOP3.LUT R29, R37, 0x80000000, R46, 0xb8, !PT ;  /* 0x80000000251d3812 */ /* 0x000fe200078eb82e */
[C---:B------:R-:W-:Y:S01]  /*6520*/  FMUL R37, R72.reuse, R72 ;  /* 0x0000004848257220 */ /* 0x040fe20000400000 */
[----:B------:R-:W-:Y:S01]  /*6530*/  FSETP.GE.AND P3, PT, |R49|, 1.0029599666595458984, PT ;  /* 0x3f8060fe3100780b */ /* 0x000fe20003f66200 */
[----:B-1----:R-:W-:Y:S01]  /*6540*/  @P0 FADD R35, -R35, 1 ;  /* 0x3f80000023230421 */ /* 0x002fe20000000100 */
[----:B------:R-:W-:Y:S01]  /*6550*/  FSEL R40, -R7, -0.00082130916416645050049, P4 ;  /* 0xba574d2007287808 */ /* 0x000fe20002000100 */
[----:B------:R-:W-:Y:S01]  /*6560*/  FADD R27, R27, 1 ;  /* 0x3f8000001b1b7421 */ /* 0x000fe20000000000 */
[----:B------:R-:W-:Y:S01]  /*6570*/  FSEL R39, |R49|, R38, P3 ;  /* 0x0000002631277208 */ /* 0x000fe20001800200 */
[----:B------:R-:W-:Y:S01]  /*6580*/  FMUL R3, R3, 0.5 ;  /* 0x3f00000003037820 */ /* 0x000fe20000400000 */
[----:B------:R-:W-:Y:S01]  /*6590*/  FSEL R37, |R72|, R37, P4 ;  /* 0x0000002548257208 */ /* 0x000fe20002000200 */
[----:B------:R-:W-:Y:S01]  /*65a0*/  FADD R29, R29, 1 ;  /* 0x3f8000001d1d7421 */ /* 0x000fe20000000000 */
[----:B------:R-:W-:Y:S01]  /*65b0*/  FSEL R38, R6, 8.4834944573231041431e-05, P4 ;  /* 0x38b1e96a06267808 */ /* 0x000fe20002000000 */
[----:B--2---:R-:W-:Y:S01]  /*65c0*/  @P5 FADD R36, -R36, 1 ;  /* 0x3f80000024245421 */ /* 0x004fe20000000100 */
[----:B------:R-:W-:Y:S01]  /*65d0*/  FSEL R42, R6, 8.4834944573231041431e-05, P3 ;  /* 0x38b1e96a062a7808 */ /* 0x000fe20001800000 */
[----:B------:R-:W-:Y:S01]  /*65e0*/  FADD R30, R30, 1 ;  /* 0x3f8000001e1e7421 */ /* 0x000fe20000000000 */
[----:B------:R-:W-:Y:S01]  /*65f0*/  FSEL R44, -R7, -0.00082130916416645050049, P3 ;  /* 0xba574d20072c7808 */ /* 0x000fe20001800100 */
[----:B------:R-:W-:Y:S01]  /*6600*/  FFMA R38, R37, R38, R40 ;  /* 0x0000002625267223 */ /* 0x000fe20000000028 */
[----:B------:R-:W-:Y:S01]  /*6610*/  @P0 LOP3.LUT R32, R35, 0x80000000, R50, 0xb8, !PT ;  /* 0x8000000023200812 */ /* 0x000fe200078eb832 */
[C---:B------:R-:W-:Y:S01]  /*6620*/  FMUL R35, R55.reuse, R55 ;  /* 0x0000003737237220 */ /* 0x040fe20000400000 */
[----:B------:R-:W-:Y:S01]  /*6630*/  FSETP.GE.AND P0, PT, |R55|, 1.0029599666595458984, PT ;  /* 0x3f8060fe3700780b */ /* 0x000fe20003f06200 */
[----:B------:R-:W-:Y:S01]  /*6640*/  FFMA R42, R39, R42, R44 ;  /* 0x0000002a272a7223 */ /* 0x000fe2000000002c */
[----:B------:R-:W-:Y:S01]  /*6650*/  @P5 LOP3.LUT R33, R36, 0x80000000, R51, 0xb8, !PT ;  /* 0x8000000024215812 */ /* 0x000fe200078eb833 */
[C---:B------:R-:W-:Y:S01]  /*6660*/  FMUL R36, R67.reuse, R67 ;  /* 0x0000004343247220 */ /* 0x040fe20000400000 */
[----:B------:R-:W-:Y:S01]  /*6670*/  FSETP.GE.AND P5, PT, |R67|, 1.0029599666595458984, PT ;  /* 0x3f8060fe4300780b */ /* 0x000fe20003fa6200 */
[----:B------:R-:W-:Y:S01]  /*6680*/  FMUL R4, R4, 0.5 ;  /* 0x3f00000004047820 */ /* 0x000fe20000400000 */
[----:B------:R-:W-:Y:S01]  /*6690*/  FSEL R46, R6, 8.4834944573231041431e-05, P2 ;  /* 0x38b1e96a062e7808 */ /* 0x000fe20001000000 */
[----:B------:R-:W-:Y:S01]  /*66a0*/  FMUL R24, R24, 0.5 ;  /* 0x3f00000018187820 */ /* 0x000fe20000400000 */
[----:B------:R-:W-:Y:S01]  /*66b0*/  FSEL R48, -R7, -0.00082130916416645050049, P2 ;  /* 0xba574d2007307808 */ /* 0x000fe20001000100 */
[----:B------:R-:W-:Y:S01]  /*66c0*/  FADD R32, R32, 1 ;  /* 0x3f80000020207421 */ /* 0x000fe20000000000 */
[----:B------:R-:W-:Y:S01]  /*66d0*/  FSEL R45, |R55|, R35, P0 ;  /* 0x00000023372d7208 */ /* 0x000fe20000000200 */
[----:B------:R-:W-:Y:S01]  /*66e0*/  FADD R33, R33, 1 ;  /* 0x3f80000021217421 */ /* 0x000fe20000000000 */
[----:B------:R-:W-:Y:S01]  /*66f0*/  FSEL R40, R6, 8.4834944573231041431e-05, P0 ;  /* 0x38b1e96a06287808 */ /* 0x000fe20000000000 */
[----:B------:R-:W-:Y:S01]  /*6700*/  FFMA R46, R41, R46, R48 ;  /* 0x0000002e292e7223 */ /* 0x000fe20000000030 */
[----:B------:R-:W-:Y:S01]  /*6710*/  FSEL R44, -R7, -0.00082130916416645050049, P0 ;  /* 0xba574d20072c7808 */ /* 0x000fe20000000100 */
[----:B------:R-:W-:Y:S01]  /*6720*/  FMUL R28, R28, 0.5 ;  /* 0x3f0000001c1c7820 */ /* 0x000fe20000400000 */
[----:B------:R-:W-:Y:S01]  /*6730*/  FSEL R47, |R67|, R36, P5 ;  /* 0x00000024432f7208 */ /* 0x000fe20002800200 */
[----:B------:R-:W-:Y:S01]  /*6740*/  FMUL R25, R30, R25 ;  /* 0x000000191e197220 */ /* 0x000fe20000400000 */
[----:B------:R-:W-:Y:S01]  /*6750*/  FSEL R50, R6, 8.4834944573231041431e-05, P5 ;  /* 0x38b1e96a06327808 */ /* 0x000fe20002800000 */
[----:B------:R-:W-:Y:S01]  /*6760*/  FFMA R48, R45, R40, R44 ;  /* 0x000000282d307223 */ /* 0x000fe2000000002c */
[----:B------:R-:W-:Y:S01]  /*6770*/  FSEL R52, -R7, -0.00082130916416645050049, P5 ;  /* 0xba574d2007347808 */ /* 0x000fe20002800100 */
[----:B------:R-:W-:Y:S01]  /*6780*/  FMUL R15, R32, R15 ;  /* 0x0000000f200f7220 */ /* 0x000fe20000400000 */
[C---:B------:R-:W-:Y:S01]  /*6790*/  FSEL R36, R8.reuse, 0.0052134888246655464172, P4 ;  /* 0x3baad5ea08247808 */ /* 0x040fe20002000000 */
[----:B------:R-:W-:Y:S01]  /*67a0*/  FMUL R20, R33, R20 ;  /* 0x0000001421147220 */ /* 0x000fe20000400000 */
[C---:B------:R-:W-:Y:S01]  /*67b0*/  FSEL R44, R8.reuse, 0.0052134888246655464172, P2 ;  /* 0x3baad5ea082c7808 */ /* 0x040fe20001000000 */
[----:B------:R-:W-:Y:S01]  /*67c0*/  FFMA R52, R47, R50, R52 ;  /* 0x000000322f347223 */ /* 0x000fe20000000034 */
[C---:B------:R-:W-:Y:S01]  /*67d0*/  FSEL R40, R8.reuse, 0.0052134888246655464172, P3 ;  /* 0x3baad5ea08287808 */ /* 0x040fe20001800000 */
[----:B------:R-:W-:Y:S01]  /*67e0*/  FFMA R36, R37, R38, R36 ;  /* 0x0000002625247223 */ /* 0x000fe20000000024 */
[----:B------:R-:W-:Y:S01]  /*67f0*/  FSEL R50, R8, 0.0052134888246655464172, P0 ;  /* 0x3baad5ea08327808 */ /* 0x000fe20000000000 */
[----:B------:R-:W-:Y:S01]  /*6800*/  FFMA R44, R41, R46, R44 ;  /* 0x0000002e292c7223 */ /* 0x000fe2000000002c */
[----:B------:R-:W-:Y:S01]  /*6810*/  FSEL R38, -R9, -0.026868773624300956726, P4 ;  /* 0xbcdc1be709267808 */ /* 0x000fe20002000100 */
[----:B------:R-:W-:Y:S01]  /*6820*/  FFMA R40, R39, R42, R40 ;  /* 0x0000002a27287223 */ /* 0x000fe20000000028 */
[----:B------:R-:W-:Y:S01]  /*6830*/  FSEL R46, -R9, -0.026868773624300956726, P2 ;  /* 0xbcdc1be7092e7808 */ /* 0x000fe20001000100 */
[----:B------:R-:W-:Y:S01]  /*6840*/  FFMA R48, R45, R48, R50 ;  /* 0x000000302d307223 */ /* 0x000fe20000000032 */
[----:B------:R-:W-:Y:S01]  /*6850*/  FSEL R42, -R9, -0.026868773624300956726, P3 ;  /* 0xbcdc1be7092a7808 */ /* 0x000fe20001800100 */
[----:B------:R-:W-:Y:S01]  /*6860*/  FFMA R36, R37, R36, R38 ;  /* 0x0000002425247223 */ /* 0x000fe20000000026 */
[----:B------:R-:W-:Y:S01]  /*6870*/  FSEL R50, -R9, -0.026868773624300956726, P0 ;  /* 0xbcdc1be709327808 */ /* 0x000fe20000000100 */
[----:B------:R-:W-:Y:S01]  /*6880*/  FFMA R46, R41, R44, R46 ;  /* 0x0000002c292e7223 */ /* 0x000fe2000000002e */
[C---:B------:R-:W-:Y:S01]  /*6890*/  FSEL R38, R10.reuse, 0.11284004896879196167, P4 ;  /* 0x3de718af0a267808 */ /* 0x040fe20002000000 */
[----:B------:R-:W-:Y:S01]  /*68a0*/  FFMA R42, R39, R40, R42 ;  /* 0x00000028272a7223 */ /* 0x000fe2000000002a */
[C---:B------:R-:W-:Y:S01]  /*68b0*/  FSEL R44, R10.reuse, 0.11284004896879196167, P3 ;  /* 0x3de718af0a2c7808 */ /* 0x040fe20001800000 */
[----:B------:R-:W-:Y:S01]  /*68c0*/  FFMA R50, R45, R48, R50 ;  /* 0x000000302d327223 */ /* 0x000fe20000000032 */
[----:B------:R-:W-:Y:S01]  /*68d0*/  FSEL R48, R10, 0.11284004896879196167, P2 ;  /* 0x3de718af0a307808 */ /* 0x000fe20001000000 */
[----:B------:R-:W-:Y:S01]  /*68e0*/  FFMA R36, R37, R36, R38 ;  /* 0x0000002425247223 */ /* 0x000fe20000000026 */
[----:B------:R-:W-:Y:S01]  /*68f0*/  FSEL R40, R11, -0.37612664699554443359, P4 ;  /* 0xbec093ac0b287808 */ /* 0x000fe20002000000 */
[----:B------:R-:W-:Y:S01]  /*6900*/  FFMA R42, R39, R42, R44 ;  /* 0x0000002a272a7223 */ /* 0x000fe2000000002c */
[----:B------:R-:W-:Y:S01]  /*6910*/  FSEL R54, R8, 0.0052134888246655464172, P5 ;  /* 0x3baad5ea08367808 */ /* 0x000fe20002800000 */
[----:B------:R-:W-:Y:S01]  /*6920*/  FFMA R46, R41, R46, R48 ;  /* 0x0000002e292e7223 */ /* 0x000fe20000000030 */
[----:B------:R-:W-:Y:S01]  /*6930*/  FSEL R44, R11, -0.37612664699554443359, P2 ;  /* 0xbec093ac0b2c7808 */ /* 0x000fe20001000000 */
[----:B------:R-:W-:Y:S01]  /*6940*/  FFMA R36, R37, R36, R40 ;  /* 0x0000002425247223 */ /* 0x000fe20000000028 */
[----:B------:R-:W-:Y:S01]  /*6950*/  FSEL R40, R11, -0.37612664699554443359, P3 ;  /* 0xbec093ac0b287808 */ /* 0x000fe20001800000 */
[----:B------:R-:W-:Y:S01]  /*6960*/  FFMA R52, R47, R52, R54 ;  /* 0x000000342f347223 */ /* 0x000fe20000000036 */
[----:B------:R-:W-:Y:S01]  /*6970*/  FSEL R54, -R9, -0.026868773624300956726, P5 ;  /* 0xbcdc1be709367808 */ /* 0x000fe20002800100 */
[----:B------:R-:W-:Y:S01]  /*6980*/  FFMA R44, R41, R46, R44 ;  /* 0x0000002e292c7223 */ /* 0x000fe2000000002c */
[----:B------:R-:W-:Y:S01]  /*6990*/  FSEL R46, R10, 0.11284004896879196167, P0 ;  /* 0x3de718af0a2e7808 */ /* 0x000fe20000000000 */
[----:B------:R-:W-:Y:S01]  /*69a0*/  FFMA R40, R39, R42, R40 ;  /* 0x0000002a27287223 */ /* 0x000fe20000000028 */
[C---:B------:R-:W-:Y:S01]  /*69b0*/  FSEL R38, R12.reuse, 0.12837915122509002686, P4 ;  /* 0x3e0375d30c267808 */ /* 0x040fe20002000000 */
[----:B------:R-:W-:Y:S01]  /*69c0*/  FFMA R52, R47, R52, R54 ;  /* 0x000000342f347223 */ /* 0x000fe20000000036 */
[----:B------:R-:W-:Y:S01]  /*69d0*/  FSEL R42, R12, 0.12837915122509002686, P2 ;  /* 0x3e0375d30c2a7808 */ /* 0x000fe20001000000 */
[----:B------:R-:W-:Y:S01]  /*69e0*/  FFMA R46, R45, R50, R46 ;  /* 0x000000322d2e7223 */ /* 0x000fe2000000002e */
[----:B------:R-:W-:Y:S01]  /*69f0*/  FSEL R48, R11, -0.37612664699554443359, P0 ;  /* 0xbec093ac0b307808 */ /* 0x000fe20000000000 */
[----:B------:R-:W-:Y:S01]  /*6a00*/  FFMA R36, R37, R36, R38 ;  /* 0x0000002425247223 */ /* 0x000fe20000000026 */
[----:B------:R-:W-:Y:S01]  /*6a10*/  FSEL R35, -|R72|, R72, P4 ;  /* 0x0000004848237208 */ /* 0x000fe20002000300 */
        /* <DEDUP_REMOVED lines=11> */
[----:B------:R-:W-:Y:S01]  /*6ad0*/  F2FP.F16.E4M3.UNPACK_B R36, R0 ;  /* 0x00000000ff24723e */ /* 0x000fe200020006ff */
[----:B------:R-:W-:Y:S01]  /*6ae0*/  FFMA R48, R47, R52, R48 ;  /* 0x000000342f307223 */ /* 0x000fe20000000030 */
[----:B------:R-:W-:Y:S01]  /*6af0*/  FSEL R44, R12, 0.12837915122509002686, P0 ;  /* 0x3e0375d30c2c7808 */ /* 0x000fe20000000000 */
[----:B------:R-:W-:Y:S01]  /*6b00*/  FFMA R41, R38, R35, R35 ;  /* 0x0000002326297223 */ /* 0x000fe20000000023 */
[----:B------:R-:W-:Y:S01]  /*6b10*/  FSEL R50, R12, 0.12837915122509002686, P5 ;  /* 0x3e0375d30c327808 */ /* 0x000fe20002800000 */
[----:B------:R-:W-:-:S02]  /*6b20*/  HADD2.F32 R38, -RZ, R36.H0_H0 ;  /* 0x20000024ff267230 */ /* 0x000fc40000004100 */
[----:B------:R-:W-:Y:S01]  /*6b30*/  FMUL R40, R58, R65 ;  /* 0x000000413a287220 */ /* 0x000fe20000400000 */
[----:B------:R-:W-:Y:S01]  /*6b40*/  F2FP.F16.E4M3.UNPACK_B R0, R0.H1 ;  /* 0x00000000ff00723e */ /* 0x000fe200030006ff */
[----:B------:R-:W-:Y:S01]  /*6b50*/  FFMA R44, R45, R46, R44 ;  /* 0x0000002e2d2c7223 */ /* 0x000fe2000000002c */
[----:B------:R-:W-:Y:S01]  /*6b60*/  FFMA R48, R47, R48, R50 ;  /* 0x000000302f307223 */ /* 0x000fe20000000032 */
[----:B------:R-:W-:Y:S01]  /*6b70*/  FSEL R45, -|R55|, R55, P0 ;  /* 0x00000037372d7208 */ /* 0x000fe20000000300 */
[----:B------:R-:W-:Y:S01]  /*6b80*/  FFMA R35, R57, R38, R40 ;  /* 0x0000002639237223 */ /* 0x000fe20000000028 */
[----:B------:R-:W-:Y:S01]  /*6b90*/  FSEL R47, -|R67|, R67, P5 ;  /* 0x00000043432f7208 */ /* 0x000fe20002800300 */
[----:B------:R-:W-:Y:S01]  /*6ba0*/  HADD2.F32 R36, -RZ, R36.H1_H1 ;  /* 0x30000024ff247230 */ /* 0x000fe20000004100 */
[----:B------:R-:W1:Y:S01]  /*6bb0*/  @P2 MUFU.EX2 R40, R43 ;  /* 0x0000002b00282308 */ /* 0x000e620000000800 */
[--C-:B------:R-:W-:Y:S02]  /*6bc0*/  HADD2.F32 R38, -RZ, R0.reuse.H0_H0 ;  /* 0x20000000ff267230 */ /* 0x100fe40000004100 */
[----:B------:R-:W-:Y:S01]  /*6bd0*/  FFMA R44, R44, R45, R45 ;  /* 0x0000002d2c2c7223 */ /* 0x000fe2000000002d */
[----:B------:R-:W-:Y:S01]  /*6be0*/  FFMA R47, R48, R47, R47 ;  /* 0x0000002f302f7223 */ /* 0x000fe2000000002f */
[----:B------:R-:W-:Y:S01]  /*6bf0*/  FFMA R68, R57, R36, R68 ;  /* 0x0000002439447223 */ /* 0x000fe20000000044 */
[----:B------:R-:W-:-:S02]  /*6c00*/  HADD2.F32 R0, -RZ, R0.H1_H1 ;  /* 0x30000000ff007230 */ /* 0x000fc40000004100 */
[----:B------:R-:W-:Y:S01]  /*6c10*/  FFMA R63, R57, R38, R63 ;  /* 0x00000026393f7223 */ /* 0x000fe2000000003f */
[----:B------:R-:W-:Y:S01]  /*6c20*/  FMUL R65, R35, 0.70710676908493041992 ;  /* 0x3f3504f323417820 */ /* 0x000fe20000400000 */
[----:B------:R-:W2:Y:S01]  /*6c30*/  @P4 MUFU.EX2 R39, R37 ;  /* 0x0000002500274308 */ /* 0x000ea20000000800 */
[----:B------:R-:W-:Y:S01]  /*6c40*/  FMUL R69, R68, 0.70710676908493041992 ;  /* 0x3f3504f344457820 */ /* 0x000fe20000400000 */
[----:B------:R-:W-:Y:S01]  /*6c50*/  FFMA R66, R57, R0, R66 ;  /* 0x0000000039427223 */ /* 0x000fe20000000042 */
[----:B------:R-:W-:Y:S01]  /*6c60*/  FMUL R54, R34, 0.70710676908493041992 ;  /* 0x3f3504f322367820 */ /* 0x000fe20000400000 */
[----:B------:R-:W-:Y:S01]  /*6c70*/  FMUL R70, R63, 0.70710676908493041992 ;  /* 0x3f3504f33f467820 */ /* 0x000fe20000400000 */
[----:B------:R-:W-:Y:S01]  /*6c80*/  F2FP.SATFINITE.E4M3.F32.PACK_AB_MERGE_C R20, R20, R15, RZ ;  /* 0x0000000f1414723e */ /* 0x000fe200048070ff */
[----:B------:R-:W-:Y:S02]  /*6c90*/  FMUL R71, R66, 0.70710676908493041992 ;  /* 0x3f3504f342477820 */ /* 0x000fe40000400000 */
[----:B------:R-:W3:Y:S01]  /*6ca0*/  @P3 MUFU.EX2 R42, R41 ;  /* 0x00000029002a3308 */ /* 0x000ee20000000800 */
[----:B-1----:R-:W-:Y:S01]  /*6cb0*/  @P2 FADD R40, -R40, 1 ;  /* 0x3f80000028282421 */ /* 0x002fe20000000100 */
[----:B------:R-:W-:-:S04]  /*6cc0*/  FMUL R0, R70, R70 ;  /* 0x0000004646007220 */ /* 0x000fc80000400000 */
[----:B------:R-:W-:Y:S01]  /*6cd0*/  @P2 LOP3.LUT R43, R40, 0x80000000, R53, 0xb8, !PT ;  /* 0x80000000282b2812 */ /* 0x000fe200078eb835 */
[----:B------:R-:W-:Y:S01]  /*6ce0*/  FMUL R40, R65, R65 ;  /* 0x0000004141287220 */ /* 0x000fe20000400000 */
[----:B------:R-:W1:Y:S01]  /*6cf0*/  @P0 MUFU.EX2 R36, R44 ;  /* 0x0000002c00240308 */ /* 0x000e620000000800 */
[----:B--2---:R-:W-:Y:S01]  /*6d00*/  @P4 FADD R39, -R39, 1 ;  /* 0x3f80000027274421 */ /* 0x004fe20000000100 */
[----:B------:R-:W-:Y:S01]  /*6d10*/  FSETP.GE.AND P2, PT, |R54|, 1.0029599666595458984, PT ;  /* 0x3f8060fe3600780b */ /* 0x000fe20003f46200 */
[----:B------:R-:W-:-:S03]  /*6d20*/  FADD R43, R43, 1 ;  /* 0x3f8000002b2b7421 */ /* 0x000fc60000000000 */
[----:B------:R-:W-:Y:S01]  /*6d30*/  @P4 LOP3.LUT R37, R39, 0x80000000, R72, 0xb8, !PT ;  /* 0x8000000027254812 */ /* 0x000fe200078eb848 */
[----:B------:R-:W-:Y:S01]  /*6d40*/  FMUL R39, R54, R54 ;  /* 0x0000003636277220 */ /* 0x000fe20000400000 */
[----:B------:R-:W2:Y:S01]  /*6d50*/  @P5 MUFU.EX2 R38, R47 ;  /* 0x0000002f00265308 */ /* 0x000ea20000000800 */
[----:B---3--:R-:W-:Y:S01]  /*6d60*/  @P3 FADD R42, -R42, 1 ;  /* 0x3f8000002a2a3421 */ /* 0x008fe20000000100 */
[----:B------:R-:W-:Y:S01]  /*6d70*/  FSETP.GE.AND P4, PT, |R65|, 1.0029599666595458984, PT ;  /* 0x3f8060fe4100780b */ /* 0x000fe20003f86200 */
[----:B------:R-:W-:Y:S01]  /*6d80*/  FADD R37, R37, 1 ;  /* 0x3f80000025257421 */ /* 0x000fe20000000000 */
[----:B------:R-:W-:Y:S01]  /*6d90*/  FSEL R39, |R54|, R39, P2 ;  /* 0x0000002736277208 */ /* 0x000fe20001000200 */
[----:B------:R-:W-:Y:S01]  /*6da0*/  FMUL R28, R43, R28 ;  /* 0x0000001c2b1c7220 */ /* 0x000fe20000400000 */
[----:B------:R-:W-:Y:S01]  /*6db0*/  @P3 LOP3.LUT R41, R42, 0x80000000, R49, 0xb8, !PT ;  /* 0x800000002a293812 */ /* 0x000fe200078eb831 */
[C---:B------:R-:W-:Y:S01]  /*6dc0*/  FMUL R42, R69.reuse, R69 ;  /* 0x00000045452a7220 */ /* 0x040fe20000400000 */
[----:B------:R-:W-:Y:S01]  /*6dd0*/  FSETP.GE.AND P3, PT, |R69|, 1.0029599666595458984, PT ;  /* 0x3f8060fe4500780b */ /* 0x000fe20003f66200 */
[----:B-1----:R-:W-:Y:S01]  /*6de0*/  @P0 FADD R36, -R36, 1 ;  /* 0x3f80000024240421 */ /* 0x002fe20000000100 */
[----:B------:R-:W-:Y:S01]  /*6df0*/  FSEL R45, |R65|, R40, P4 ;  /* 0x00000028412d7208 */ /* 0x000fe20002000200 */
[----:B------:R-:W-:Y:S01]  /*6e00*/  FADD R41, R41, 1 ;  /* 0x3f80000029297421 */ /* 0x000fe20000000000 */
[----:B------:R-:W-:Y:S01]  /*6e10*/  FSEL R46, R6, 8.4834944573231041431e-05, P4 ;  /* 0x38b1e96a062e7808 */ /* 0x000fe20002000000 */
[----:B------:R-:W-:Y:S01]  /*6e20*/  FMUL R4, R37, R4 ;  /* 0x0000000425047220 */ /* 0x000fe20000400000 */
[----:B------:R-:W-:Y:S01]  /*6e30*/  @P0 LOP3.LUT R44, R36, 0x80000000, R55, 0xb8, !PT ;  /* 0x80000000242c0812 */ /* 0x000fe200078eb837 */
[----:B------:R-:W-:Y:S01]  /*6e40*/  FMUL R36, R71, R71 ;  /* 0x0000004747247220 */ /* 0x000fe20000400000 */
[----:B------:R-:W-:Y:S01]  /*6e50*/  FSEL R48, -R7, -0.00082130916416645050049, P4 ;  /* 0xba574d2007307808 */ /* 0x000fe20002000100 */
[----:B--2---:R-:W-:Y:S01]  /*6e60*/  @P5 FADD R38, -R38, 1 ;  /* 0x3f80000026265421 */ /* 0x004fe20000000100 */
[----:B------:R-:W-:Y:S01]  /*6e70*/  FSETP.GE.AND P0, PT, |R70|, 1.0029599666595458984, PT ;  /* 0x3f8060fe4600780b */ /* 0x000fe20003f06200 */
[----:B------:R-:W-:Y:S01]  /*6e80*/  FADD R44, R44, 1 ;  /* 0x3f8000002c2c7421 */ /* 0x000fe20000000000 */
[----:B------:R-:W-:Y:S01]  /*6e90*/  FSEL R49, |R69|, R42, P3 ;  /* 0x0000002a45317208 */ /* 0x000fe20001800200 */
[----:B------:R-:W-:Y:S01]  /*6ea0*/  FFMA R46, R45, R46, R48 ;  /* 0x0000002e2d2e7223 */ /* 0x000fe20000000030 */
[----:B------:R-:W-:Y:S01]  /*6eb0*/  @P5 LOP3.LUT R47, R38, 0x80000000, R67, 0xb8, !PT ;  /* 0x80000000262f5812 */ /* 0x000fe200078eb843 */
[----:B------:R-:W-:Y:S01]  /*6ec0*/  FMUL R41, R41, R24 ;  /* 0x0000001829297220 */ /* 0x000fe20000400000 */
[----:B------:R-:W-:-:S02]  /*6ed0*/  FSETP.GE.AND P5, PT, |R71|, 1.0029599666595458984, PT ;  /* 0x3f8060fe4700780b */ /* 0x000fc40003fa6200 */
[C---:B------:R-:W-:Y:S01]  /*6ee0*/  FSEL R50, R6.reuse, 8.4834944573231041431e-05, P3 ;  /* 0x38b1e96a06327808 */ /* 0x040fe20001800000 */
[----:B------:R-:W-:Y:S01]  /*6ef0*/  FADD R47, R47, 1 ;  /* 0x3f8000002f2f7421 */ /* 0x000fe20000000000 */
[C---:B------:R-:W-:Y:S02]  /*6f00*/  FSEL R52, -R7.reuse, -0.00082130916416645050049, P3 ;  /* 0xba574d2007347808 */ /* 0x040fe40001800100 */
[C---:B------:R-:W-:Y:S02]  /*6f10*/  FSEL R40, R6.reuse, 8.4834944573231041431e-05, P2 ;  /* 0x38b1e96a06287808 */ /* 0x040fe40001000000 */
[----:B------:R-:W-:Y:S01]  /*6f20*/  FSEL R42, -R7, -0.00082130916416645050049, P2 ;  /* 0xba574d20072a7808 */ /* 0x000fe20001000100 */
[----:B------:R-:W-:Y:S01]  /*6f30*/  FFMA R50, R49, R50, R52 ;  /* 0x0000003231327223 */ /* 0x000fe20000000034 */
[C---:B------:R-:W-:Y:S02]  /*6f40*/  FSEL R51, R6.reuse, 8.4834944573231041431e-05, P0 ;  /* 0x38b1e96a06337808 */ /* 0x040fe40000000000 */
[----:B------:R-:W-:Y:S01]  /*6f50*/  FSEL R55, R6, 8.4834944573231041431e-05, P5 ;  /* 0x38b1e96a06377808 */ /* 0x000fe20002800000 */
[----:B------:R-:W-:Y:S01]  /*6f60*/  FFMA R40, R39, R40, R42 ;  /* 0x0000002827287223 */ /* 0x000fe2000000002a */
[----:B------:R-:W-:-:S02]  /*6f70*/  FSEL R6, R8, 0.0052134888246655464172, P4 ;  /* 0x3baad5ea08067808 */ /* 0x000fc40002000000 */
[----:B------:R-:W-:Y:S02]  /*6f80*/  FSEL R48, |R70|, R0, P0 ;  /* 0x0000000046307208 */ /* 0x000fe40000000200 */
[----:B------:R-:W-:Y:S01]  /*6f90*/  FSEL R53, -R7, -0.00082130916416645050049, P0 ;  /* 0xba574d2007357808 */ /* 0x000fe20000000100 */
[----:B------:R-:W-:Y:S01]  /*6fa0*/  FFMA R46, R45, R46, R6 ;  /* 0x0000002e2d2e7223 */ /* 0x000fe20000000006 */
[----:B------:R-:W-:Y:S02]  /*6fb0*/  FSEL R0, R8, 0.0052134888246655464172, P2 ;  /* 0x3baad5ea08007808 */ /* 0x000fe40001000000 */
[----:B------:R-:W-:Y:S01]  /*6fc0*/  FSEL R7, -R7, -0.00082130916416645050049, P5 ;  /* 0xba574d2007077808 */ /* 0x000fe20002800100 */
[----:B------:R-:W-:Y:S01]  /*6fd0*/  FFMA R51, R48, R51, R53 ;  /* 0x0000003330337223 */ /* 0x000fe20000000035 */
[----:B------:R-:W-:Y:S01]  /*6fe0*/  FSEL R52, |R71|, R36, P5 ;  /* 0x0000002447347208 */ /* 0x000fe20002800200 */
[----:B------:R-:W-:Y:S01]  /*6ff0*/  FFMA R0, R39, R40, R0 ;  /* 0x0000002827007223 */ /* 0x000fe20000000000 */
[----:B------:R-:W-:-:S02]  /*7000*/  FSEL R6, -R9, -0.026868773624300956726, P2 ;  /* 0xbcdc1be709067808 */ /* 0x000fc40001000100 */
[----:B------:R-:W-:Y:S01]  /*7010*/  FSEL R36, R8, 0.0052134888246655464172, P3 ;  /* 0x3baad5ea08247808 */ /* 0x000fe20001800000 */
[----:B------:R-:W-:Y:S01]  /*7020*/  FFMA R55, R52, R55, R7 ;  /* 0x0000003734377223 */ /* 0x000fe20000000007 */
[C---:B------:R-:W-:Y:S01]  /*7030*/  FSEL R7, R8.reuse, 0.0052134888246655464172, P0 ;  /* 0x3baad5ea08077808 */ /* 0x040fe20000000000 */
[----:B------:R-:W-:Y:S01]  /*7040*/  FFMA R0, R39, R0, R6 ;  /* 0x0000000027007223 */ /* 0x000fe20000000006 */
[----:B------:R-:W-:Y:S01]  /*7050*/  FSEL R53, R8, 0.0052134888246655464172, P5 ;  /* 0x3baad5ea08357808 */ /* 0x000fe20002800000 */
[----:B------:R-:W-:Y:S01]  /*7060*/  FFMA R36, R49, R50, R36 ;  /* 0x0000003231247223 */ /* 0x000fe20000000024 */
[C---:B------:R-:W-:Y:S01]  /*7070*/  FSEL R8, -R9.reuse, -0.026868773624300956726, P4 ;  /* 0xbcdc1be709087808 */ /* 0x040fe20002000100 */
[----:B------:R-:W-:Y:S01]  /*7080*/  FFMA R7, R48, R51, R7 ;  /* 0x0000003330077223 */ /* 0x000fe20000000007 */
[----:B------:R-:W-:Y:S01]  /*7090*/  FSEL R38, -R9, -0.026868773624300956726, P3 ;  /* 0xbcdc1be709267808 */ /* 0x000fe20001800100 */
[----:B------:R-:W-:Y:S01]  /*70a0*/  FFMA R53, R52, R55, R53 ;  /* 0x0000003734357223 */ /* 0x000fe20000000035 */
[C---:B------:R-:W-:Y:S01]  /*70b0*/  FSEL R6, R10.reuse, 0.11284004896879196167, P2 ;  /* 0x3de718af0a067808 */ /* 0x040fe20001000000 */
[----:B------:R-:W-:Y:S01]  /*70c0*/  FFMA R46, R45, R46, R8 ;  /* 0x0000002e2d2e7223 */ /* 0x000fe20000000008 */
[----:B------:R-:W-:Y:S01]  /*70d0*/  FSEL R8, R11, -0.37612664699554443359, P2 ;  /* 0xbec093ac0b087808 */ /* 0x000fe20001000000 */
[----:B------:R-:W-:Y:S01]  /*70e0*/  FFMA R38, R49, R36, R38 ;  /* 0x0000002431267223 */ /* 0x000fe20000000026 */
[----:B------:R-:W-:Y:S01]  /*70f0*/  FSEL R40, R10, 0.11284004896879196167, P3 ;  /* 0x3de718af0a287808 */ /* 0x000fe20001800000 */
[----:B------:R-:W-:Y:S01]  /*7100*/  FFMA R0, R39, R0, R6 ;  /* 0x0000000027007223 */ /* 0x000fe20000000006 */
[----:B------:R-:W-:-:S02]  /*7110*/  FSEL R51, -R9, -0.026868773624300956726, P0 ;  /* 0xbcdc1be709337808 */ /* 0x000fc40000000100 */
[----:B------:R-:W-:Y:S01]  /*7120*/  FSEL R9, -R9, -0.026868773624300956726, P5 ;  /* 0xbcdc1be709097808 */ /* 0x000fe20002800100 */
[----:B------:R-:W-:Y:S01]  /*7130*/  FFMA R0, R39, R0, R8 ;  /* 0x0000000027007223 */ /* 0x000fe20000000008 */
[----:B------:R-:W-:Y:S01]  /*7140*/  FSEL R36, R10, 0.11284004896879196167, P4 ;  /* 0x3de718af0a247808 */ /* 0x000fe20002000000 */
[----:B------:R-:W-:Y:S01]  /*7150*/  FFMA R38, R49, R38, R40 ;  /* 0x0000002631267223 */ /* 0x000fe20000000028 */
[----:B------:R-:W-:Y:S01]  /*7160*/  FSEL R6, R12, 0.12837915122509002686, P2 ;  /* 0x3e0375d30c067808 */ /* 0x000fe20001000000 */
[----:B------:R-:W-:Y:S01]  /*7170*/  FFMA R53, R52, R53, R9 ;  /* 0x0000003534357223 */ /* 0x000fe20000000009 */
[----:B------:R-:W-:Y:S01]  /*7180*/  FSEL R42, R11, -0.37612664699554443359, P3 ;  /* 0xbec093ac0b2a7808 */ /* 0x000fe20001800000 */
[----:B------:R-:W-:Y:S01]  /*7190*/  FFMA R36, R45, R46, R36 ;  /* 0x0000002e2d247223 */ /* 0x000fe20000000024 */
[----:B------:R-:W-:Y:S01]  /*71a0*/  FSEL R8, R11, -0.37612664699554443359, P4 ;  /* 0xbec093ac0b087808 */ /* 0x000fe20002000000 */
        /* <DEDUP_REMOVED lines=15> */
[----:B------:R-:W-:Y:S01]  /*72a0*/  FFMA R8, R0, R7, R7 ;  /* 0x0000000700087223 */ /* 0x000fe20000000007 */
[----:B------:R-:W-:Y:S01]  /*72b0*/  FSEL R11, R11, -0.37612664699554443359, P5 ;  /* 0xbec093ac0b0b7808 */ /* 0x000fe20002800000 */
[----:B------:R-:W-:Y:S01]  /*72c0*/  FFMA R49, R52, R53, R49 ;  /* 0x0000003534317223 */ /* 0x000fe20000000031 */
[----:B------:R-:W-:Y:S01]  /*72d0*/  FSEL R7, -|R65|, R65, P4 ;  /* 0x0000004141077208 */ /* 0x000fe20002000300 */
[----:B------:R-:W-:Y:S01]  /*72e0*/  FFMA R39, R48, R39, R45 ;  /* 0x0000002730277223 */ /* 0x000fe2000000002d */
[----:B------:R-:W-:Y:S01]  /*72f0*/  FSEL R10, -|R70|, R70, P0 ;  /* 0x00000046460a7208 */ /* 0x000fe20000000300 */
[----:B------:R-:W-:Y:S01]  /*7300*/  FFMA R11, R52, R49, R11 ;  /* 0x00000031340b7223 */ /* 0x000fe2000000000b */
[----:B------:R-:W-:Y:S01]  /*7310*/  FSEL R12, R12, 0.12837915122509002686, P5 ;  /* 0x3e0375d30c0c7808 */ /* 0x000fe20002800000 */
[----:B------:R-:W-:Y:S01]  /*7320*/  FFMA R9, R6, R7, R7 ;  /* 0x0000000706097223 */ /* 0x000fe20000000007 */
[----:B------:R-:W-:Y:S01]  /*7330*/  FSEL R7, -|R69|, R69, P3 ;  /* 0x0000004545077208 */ /* 0x000fe20001800300 */
[----:B------:R-:W-:Y:S01]  /*7340*/  FFMA R10, R39, R10, R10 ;  /* 0x0000000a270a7223 */ /* 0x000fe2000000000a */
[----:B------:R-:W-:Y:S01]  /*7350*/  FSEL R39, -|R71|, R71, P5 ;  /* 0x0000004747277208 */ /* 0x000fe20002800300 */
[----:B------:R-:W-:Y:S01]  /*7360*/  FFMA R12, R52, R11, R12 ;  /* 0x0000000b340c7223 */ /* 0x000fe2000000000c */
[----:B------:R-:W1:Y:S01]  /*7370*/  @P2 MUFU.EX2 R0, R8 ;  /* 0x0000000800002308 */ /* 0x000e620000000800 */
[----:B------:R-:W-:Y:S01]  /*7380*/  FFMA R38, R38, R7, R7 ;  /* 0x0000000726267223 */ /* 0x000fe20000000007 */
[----:B------:R-:W-:Y:S01]  /*7390*/  F2FP.SATFINITE.E4M3.F32.PACK_AB_MERGE_C R4, R41, R4, RZ ;  /* 0x000000042904723e */ /* 0x000fe200048070ff */
[----:B------:R-:W-:-:S05]  /*73a0*/  FFMA R12, R12, R39, R39 ;  /* 0x000000270c0c7223 */ /* 0x000fca0000000027 */
[----:B------:R-:W2:Y:S08]  /*73b0*/  @P3 MUFU.EX2 R7, R38 ;  /* 0x0000002600073308 */ /* 0x000eb00000000800 */
[----:B------:R-:W3:Y:S01]  /*73c0*/  @P4 MUFU.EX2 R6, R9 ;  /* 0x0000000900064308 */ /* 0x000ee20000000800 */
[----:B-1----:R-:W-:-:S05]  /*73d0*/  @P2 FADD R0, -R0, 1 ;  /* 0x3f80000000002421 */ /* 0x002fca0000000100 */
[----:B------:R-:W-:Y:S01]  /*73e0*/  @P2 LOP3.LUT R8, R0, 0x80000000, R54, 0xb8, !PT ;  /* 0x8000000000082812 */ /* 0x000fe200078eb836 */
[----:B------:R-:W-:Y:S01]  /*73f0*/  FMUL R0, R5, 0.5 ;  /* 0x3f00000005007820 */ /* 0x000fe20000400000 */
[----:B------:R-:W1:Y:S01]  /*7400*/  @P0 MUFU.EX2 R11, R10 ;  /* 0x0000000a000b0308 */ /* 0x000e620000000800 */
[----:B--2---:R-:W-:Y:S01]  /*7410*/  @P3 FADD R7, -R7, 1 ;  /* 0x3f80000007073421 */ /* 0x004fe20000000100 */
[----:B------:R-:W-:Y:S01]  /*7420*/  FMUL R5, R34, 0.5 ;  /* 0x3f00000022057820 */ /* 0x000fe20000400000 */
[----:B------:R-:W-:Y:S01]  /*7430*/  FMUL R27, R27, R0 ;  /* 0x000000001b1b7220 */ /* 0x000fe20000400000 */
[----:B------:R-:W-:Y:S01]  /*7440*/  FMUL R0, R31, 0.5 ;  /* 0x3f0000001f007820 */ /* 0x000fe20000400000 */
[----:B------:R-:W-:Y:S01]  /*7450*/  FADD R8, R8, 1 ;  /* 0x3f80000008087421 */ /* 0x000fe20000000000 */
[----:B------:R-:W-:Y:S01]  /*7460*/  @P3 LOP3.LUT R38, R7, 0x80000000, R69, 0xb8, !PT ;  /* 0x8000000007263812 */ /* 0x000fe200078eb845 */
[----:B------:R-:W-:Y:S01]  /*7470*/  FMUL R7, R14, 0.5 ;  /* 0x3f0000000e077820 */ /* 0x000fe20000400000 */
[----:B------:R-:W2:Y:S01]  /*7480*/  @P5 MUFU.EX2 R36, R12 ;  /* 0x0000000c00245308 */ /* 0x000ea20000000800 */
[----:B---3--:R-:W-:Y:S01]  /*7490*/  @P4 FADD R6, -R6, 1 ;  /* 0x3f80000006064421 */ /* 0x008fe20000000100 */
[----:B------:R-:W-:Y:S01]  /*74a0*/  FMUL R47, R47, R0 ;  /* 0x000000002f2f7220 */ /* 0x000fe20000400000 */
[----:B------:R-:W-:Y:S01]  /*74b0*/  FMUL R26, R26, R7 ;  /* 0x000000071a1a7220 */ /* 0x000fe20000400000 */
[----:B------:R-:W-:Y:S01]  /*74c0*/  FMUL R8, R8, R5 ;  /* 0x0000000508087220 */ /* 0x000fe20000400000 */
[----:B------:R-:W-:Y:S01]  /*74d0*/  FMUL R0, R35, 0.5 ;  /* 0x3f00000023007820 */ /* 0x000fe20000400000 */
[----:B------:R-:W-:Y:S01]  /*74e0*/  @P4 LOP3.LUT R9, R6, 0x80000000, R65, 0xb8, !PT ;  /* 0x8000000006094812 */ /* 0x000fe200078eb841 */
[----:B------:R-:W-:Y:S01]  /*74f0*/  FMUL R6, R21, 0.5 ;  /* 0x3f00000015067820 */ /* 0x000fe20000400000 */
[----:B------:R-:W-:Y:S01]  /*7500*/  FMUL R5, R63, 0.5 ;  /* 0x3f0000003f057820 */ /* 0x000fe20000400000 */
[----:B-1----:R-:W-:Y:S01]  /*7510*/  @P0 FADD R11, -R11, 1 ;  /* 0x3f8000000b0b0421 */ /* 0x002fe20000000100 */
[----:B------:R-:W-:Y:S01]  /*7520*/  FMUL R7, R66, 0.5 ;  /* 0x3f00000042077820 */ /* 0x000fe20000400000 */
[----:B------:R-:W-:Y:S01]  /*7530*/  FADD R9, R9, 1 ;  /* 0x3f80000009097421 */ /* 0x000fe20000000000 */
[----:B------:R-:W-:Y:S01]  /*7540*/  FADD R38, R38, 1 ;  /* 0x3f80000026267421 */ /* 0x000fe20000000000 */
[----:B------:R-:W-:Y:S01]  /*7550*/  FMUL R6, R29, R6 ;  /* 0x000000061d067220 */ /* 0x000fe20000400000 */
[----:B------:R-:W-:Y:S01]  /*7560*/  @P0 LOP3.LUT R10, R11, 0x80000000, R70, 0xb8, !PT ;  /* 0x800000000b0a0812 */ /* 0x000fe200078eb846 */
[----:B------:R-:W-:Y:S01]  /*7570*/  FMUL R11, R44, R3 ;  /* 0x000000032c0b7220 */ /* 0x000fe20000400000 */
[----:B------:R-:W-:Y:S01]  /*7580*/  FMUL R3, R68, 0.5 ;  /* 0x3f00000044037820 */ /* 0x000fe20000400000 */
[----:B--2---:R-:W-:Y:S01]  /*7590*/  @P5 FADD R36, -R36, 1 ;  /* 0x3f80000024245421 */ /* 0x004fe20000000100 */
[----:B------:R-:W-:Y:S01]  /*75a0*/  FMUL R0, R9, R0 ;  /* 0x0000000009007220 */ /* 0x000fe20000400000 */
[----:B------:R-:W-:Y:S01]  /*75b0*/  FADD R10, R10, 1 ;  /* 0x3f8000000a0a7421 */ /* 0x000fe20000000000 */
[----:B------:R-:W-:Y:S01]  /*75c0*/  FMUL R3, R38, R3 ;  /* 0x0000000326037220 */ /* 0x000fe20000400000 */
[----:B------:R-:W-:-:S02]  /*75d0*/  F2FP.SATFINITE.E4M3.F32.PACK_AB_MERGE_C R26, R27, R26, RZ ;  /* 0x0000001a1b1a723e */ /* 0x000fc400048070ff */
[----:B------:R-:W-:Y:S01]  /*75e0*/  @P5 LOP3.LUT R12, R36, 0x80000000, R71, 0xb8, !PT ;  /* 0x80000000240c5812 */ /* 0x000fe200078eb847 */
[----:B------:R-:W-:Y:S01]  /*75f0*/  FMUL R10, R10, R5 ;  /* 0x000000050a0a7220 */ /* 0x000fe20000400000 */
[----:B------:R-:W-:Y:S02]  /*7600*/  F2FP.SATFINITE.E4M3.F32.PACK_AB_MERGE_C R6, R25, R6, RZ ;  /* 0x000000061906723e */ /* 0x000fe400048070ff */
[----:B------:R-:W-:Y:S01]  /*7610*/  F2FP.SATFINITE.E4M3.F32.PACK_AB_MERGE_C R28, R11, R28, RZ ;  /* 0x0000001c0b1c723e */ /* 0x000fe200048070ff */
[----:B------:R-:W-:Y:S01]  /*7620*/  FADD R12, R12, 1 ;  /* 0x3f8000000c0c7421 */ /* 0x000fe20000000000 */
[----:B------:R-:W-:Y:S02]  /*7630*/  F2FP.SATFINITE.E4M3.F32.PACK_AB_MERGE_C R8, R8, R47, RZ ;  /* 0x0000002f0808723e */ /* 0x000fe400048070ff */
[----:B------:R-:W-:Y:S01]  /*7640*/  F2FP.SATFINITE.E4M3.F32.PACK_AB_MERGE_C R0, R3, R0, RZ ;  /* 0x000000000300723e */ /* 0x000fe200048070ff */
[----:B------:R-:W-:-:S05]  /*7650*/  FMUL R7, R12, R7 ;  /* 0x000000070c077220 */ /* 0x000fca0000400000 */
[----:B------:R-:W-:Y:S01]  /*7660*/  F2FP.SATFINITE.E4M3.F32.PACK_AB_MERGE_C R10, R7, R10, RZ ;  /* 0x0000000a070a723e */ /* 0x000fe200048070ff */
[----:B------:R-:W-:Y:S06]  /*7670*/  @P1 BRA `(.L_x_72) ;  /* 0x0000000000041947 */ /* 0x000fec0003800000 */
[----:B------:R-:W-:-:S04]  /*7680*/  DEPBAR.LE SB0, 0x1 ;  /* 0x000080400000791a */ /* 0x000fc80000000000 */
.L_x_72:
[----:B------:R-:W-:Y:S05]  /*7690*/  WARPSYNC.ALL ;  /* 0x0000000000007948 */ /* 0x000fea0003800000 */
[----:B------:R-:W-:Y:S01]  /*76a0*/  BAR.SYNC.DEFER_BLOCKING 0x1, 0x100 ;  /* 0x0044000000007b1d */ /* 0x000fe20000010000 */
[----:B------:R-:W-:-:S05]  /*76b0*/  IADD3 R16, P0, R16, UR36, RZ ;  /* 0x0000002410107c10 */ /* 0x000fca000ff1e0ff */
        /* <DEDUP_REMOVED lines=19> */
[----:B------:R-:W-:Y:S02]  /*77f0*/  UIADD3 UR4, UR49, 0x3200, URZ ;  /* 0x0000320031047890 */ /* 0x000fe4000fffe03f */
[----:B------:R-:W-:Y:S01]  /*7800*/  UIADD3.X UR9, URZ, UR41, URZ, UP0, !UPT ;  /* 0x000000293f097290 */ /* 0x000fe200087fe43f */
[----:B------:R-:W-:Y:S01]  /*7810*/  UMOV UR6, UR46 ;  /* 0x0000002e00067c82 */ /* 0x000fe20008000000 */
[----:B------:R-:W-:-:S07]  /*7820*/  UMOV UR7, UR47 ;  /* 0x0000002f00077c82 */ /* 0x000fce0008000000 */
[----:B------:R1:W-:Y:S02]  /*7830*/  UTMASTG.3D [UR4], [UR8] ;  /* 0x00000004080073b5 */ /* 0x0003e40008010000 */
[----:B-1----:R0:W-:Y:S02]  /*7840*/  UTMACMDFLUSH ;  /* 0x00000000000079b7 */ /* 0x0021e40000000000 */
.L_x_74:
[----:B------:R-:W-:Y:S05]  /*7850*/  BSYNC B0 ;  /* 0x0000000000007941 */ /* 0x000fea0003800000 */
.L_x_73:
[----:B------:R-:W-:Y:S01]  /*7860*/  ULDC.64 UR4, c[0x0][0x8f8] ;  /* 0x00023e0000047ab9 */ /* 0x000fe20000000a00 */
[----:B------:R-:W-:Y:S01]  /*7870*/  IADD3.X R17, R17, UR42, RZ, P0, !PT ;  /* 0x0000002a11117c10 */ /* 0x000fe200087fe4ff */
[----:B------:R-:W-:Y:S01]  /*7880*/  UMOV UR47, 0xffffffff ;  /* 0xffffffff002f7882 */ /* 0x000fe20000000000 */
[----:B------:R-:W-:Y:S01]  /*7890*/  ISETP.GE.U32.AND P0, PT, R16, UR4, PT ;  /* 0x0000000410007c0c */ /* 0x000fe2000bf06070 */
[----:B------:R-:W-:Y:S01]  /*78a0*/  IMAD.MOV.U32 R3, RZ, RZ, -0x1 ;  /* 0xffffffffff037424 */ /* 0x000fe200078e00ff */
[----:B------:R-:W-:Y:S01]  /*78b0*/  PRMT R0, RZ, 0x7610, R0 ;  /* 0x00007610ff007816 */ /* 0x000fe20000000000 */
[----:B------:R-:W-:Y:S01]  /*78c0*/  IMAD.MOV.U32 R8, RZ, RZ, -0x1 ;  /* 0xffffffffff087424 */ /* 0x000fe200078e00ff */
[----:B------:R-:W-:-:S13]  /*78d0*/  ISETP.GE.U32.AND.EX P0, PT, R17, UR5, PT, P0 ;  /* 0x0000000511007c0c */ /* 0x000fda000bf06100 */
[----:B------:R-:W-:Y:S05]  /*78e0*/  @P0 BRA `(.L_x_75) ;  /* 0x0000000400680947 */ /* 0x000fea0003800000 */
[----:B------:R-:W1:Y:S01]  /*78f0*/  S2R R12, SR_CTAID.X ;  /* 0x00000000000c7919 */ /* 0x000e620000002500 */
[----:B------:R-:W2:Y:S01]  /*7900*/  LDC.64 R10, c[0x0][0x8d0] ;  /* 0x00023400ff0a7b82 */ /* 0x000ea20000000a00 */
[----:B------:R-:W-:Y:S01]  /*7910*/  ULDC UR4, c[0x0][0x150] ;  /* 0x0000540000047ab9 */ /* 0x000fe20000000800 */
[----:B------:R-:W-:Y:S01]  /*7920*/  IMAD.MOV.U32 R8, RZ, RZ, R16 ;  /* 0x000000ffff087224 */ /* 0x000fe200078e0010 */
[----:B------:R-:W3:Y:S01]  /*7930*/  S2R R26, SR_CTAID.Y ;  /* 0x00000000001a7919 */ /* 0x000ee20000002600 */
[----:B------:R-:W-:-:S04]  /*7940*/  MOV R9, R17 ;  /* 0x0000001100097202 */ /* 0x000fc80000000f00 */
[----:B------:R-:W4:Y:S08]  /*7950*/  LDC R25, c[0x0][0x144] ;  /* 0x00005100ff197b82 */ /* 0x000f300000000800 */
[----:B------:R-:W3:Y:S08]  /*7960*/  LDC R0, c[0x0][0x8d8] ;  /* 0x00023600ff007b82 */ /* 0x000ef00000000800 */
[----:B------:R-:W3:Y:S01]  /*7970*/  LDC.64 R20, c[0x0][0x8c8] ;  /* 0x00023200ff147b82 */ /* 0x000ee20000000a00 */
[----:B--2---:R-:W-:-:S04]  /*7980*/  ISETP.NE.U32.AND P0, PT, R10, RZ, PT ;  /* 0x000000ff0a00720c */ /* 0x004fc80003f05070 */
[----:B------:R-:W-:Y:S02]  /*7990*/  ISETP.NE.AND.EX P0, PT, R11, RZ, PT, P0 ;  /* 0x000000ff0b00720c */ /* 0x000fe40003f05300 */
[----:B-1----:R-:W-:-:S05]  /*79a0*/  I2FP.F32.U32 R3, R12 ;  /* 0x0000000c00037245 */ /* 0x002fca0000201000 */
[----:B------:R-:W-:-:S04]  /*79b0*/  FMUL R3, R3, UR4 ;  /* 0x0000000403037c20 */ /* 0x000fc80008400000 */
[----:B------:R1:W2:Y:S02]  /*79c0*/  F2I.U32.TRUNC.NTZ R24, R3 ;  /* 0x0000000300187305 */ /* 0x0002a4000020f000 */
[----:B----4-:R-:W-:Y:S05]  /*79d0*/  @!P0 BRA `(.L_x_76) ;  /* 0x0000000000288947 */ /* 0x010fea0003800000 */
[----:B-1----:R-:W1:Y:S02]  /*79e0*/  LDC R3, c[0x0][0x8dc] ;  /* 0x00023700ff037b82 */ /* 0x002e640000000800 */
        /* <DEDUP_REMOVED lines=9> */
.L_x_76:
[----:B------:R-:W4:Y:S01]  /*7a80*/  LDC.64 R14, c[0x0][0x8e8] ;  /* 0x00023a00ff0e7b82 */ /* 0x000f220000000a00 */
[-CC-:B---3--:R-:W-:Y:S01]  /*7a90*/  SHF.R.U64 R32, R8, R0.reuse, R9.reuse ;  /* 0x0000000008207219 */ /* 0x188fe20000001209 */
[----:B--2---:R-:W-:Y:S01]  /*7aa0*/  IMAD.MOV R24, RZ, RZ, -R24 ;  /* 0x000000ffff187224 */ /* 0x004fe200078e0a18 */
[----:B------:R-:W-:Y:S01]  /*7ab0*/  SHF.R.U32.HI R0, RZ, R0, R9 ;  /* 0x00000000ff007219 */ /* 0x000fe20000011609 */
[----:B------:R-:W-:Y:S01]  /*7ac0*/  ULDC UR4, c[0x0][0x154] ;  /* 0x0000550000047ab9 */ /* 0x000fe20000000800 */
[----:B-1----:R-:W-:Y:S01]  /*7ad0*/  IADD3 R3, P0, RZ, -R32, RZ ;  /* 0x80000020ff037210 */ /* 0x002fe20007f1e0ff */
[----:B------:R-:W-:Y:S02]  /*7ae0*/  IMAD R28, R25, R24, R12 ;  /* 0x00000018191c7224 */ /* 0x000fe400078e020c */
[----:B------:R-:W1:Y:S01]  /*7af0*/  LDC R6, c[0x0][0x8c0] ;  /* 0x00023000ff067b82 */ /* 0x000e620000000800 */
[----:B------:R-:W-:Y:S02]  /*7b00*/  IMAD.MOV.U32 R7, RZ, RZ, 0x1 ;  /* 0x00000001ff077424 */ /* 0x000fe400078e00ff */
[----:B------:R-:W-:-:S04]  /*7b10*/  IMAD.X R5, RZ, RZ, ~R0, P0 ;  /* 0x000000ffff057224 */ /* 0x000fc800000e0e00 */
[-C--:B------:R-:W-:Y:S01]  /*7b20*/  IMAD R0, R5, R20.reuse, RZ ;  /* 0x0000001405007224 */ /* 0x080fe200078e02ff */
[----:B------:R-:W2:Y:S01]  /*7b30*/  LDC R8, c[0x0][0x8b0] ;  /* 0x00022c00ff087b82 */ /* 0x000ea20000000800 */
[----:B------:R-:W-:-:S04]  /*7b40*/  IMAD.WIDE.U32 R4, R3, R20, R16 ;  /* 0x0000001403047225 */ /* 0x000fc800078e0010 */
[----:B------:R-:W-:Y:S01]  /*7b50*/  IMAD R3, R3, R21, R0 ;  /* 0x0000001503037224 */ /* 0x000fe200078e0200 */
[----:B------:R-:W-:Y:S02]  /*7b60*/  I2FP.F32.U32 R0, R26 ;  /* 0x0000001a00007245 */ /* 0x000fe40000201000 */
[----:B------:R-:W3:Y:S01]  /*7b70*/  LDC R30, c[0x0][0x900] ;  /* 0x00024000ff1e7b82 */ /* 0x000ee20000000800 */
[----:B------:R-:W-:Y:S01]  /*7b80*/  IMAD.IADD R3, R5, 0x1, R3 ;  /* 0x0000000105037824 */ /* 0x000fe200078e0203 */
[----:B----4-:R-:W-:Y:S01]  /*7b90*/  ISETP.NE.U32.AND P0, PT, R14, RZ, PT ;  /* 0x000000ff0e00720c */ /* 0x010fe20003f05070 */
[----:B------:R-:W-:Y:S01]  /*7ba0*/  FMUL R0, R0, UR4 ;  /* 0x0000000400007c20 */ /* 0x000fe20008400000 */
[----:B------:R-:W-:Y:S02]  /*7bb0*/  IMAD.MOV.U32 R5, RZ, RZ, -0x1 ;  /* 0xffffffffff057424 */ /* 0x000fe400078e00ff */
[----:B------:R-:W-:Y:S01]  /*7bc0*/  ISETP.NE.AND.EX P0, PT, R15, RZ, PT, P0 ;  /* 0x000000ff0f00720c */ /* 0x000fe20003f05300 */
[----:B------:R4:W3:Y:S01]  /*7bd0*/  F2I.U32.TRUNC.NTZ R20, R0 ;  /* 0x0000000000147305 */ /* 0x0008e2000020f000 */
[----:B------:R-:W4:Y:S01]  /*7be0*/  LDC R21, c[0x0][0x148] ;  /* 0x00005200ff157b82 */ /* 0x000f220000000800 */
[----:B-1----:R-:W-:-:S02]  /*7bf0*/  SHF.R.U64 R12, R4, R6, R3 ;  /* 0x00000006040c7219 */ /* 0x002fc40000001203 */
[----:B------:R-:W-:-:S05]  /*7c00*/  SHF.R.U32.HI R3, RZ, R6, R3 ;  /* 0x00000006ff037219 */ /* 0x000fca0000011603 */
[----:B------:R-:W1:Y:S01]  /*7c10*/  LDC R24, c[0x0][0x8a8] ;  /* 0x00022a00ff187b82 */ /* 0x000e620000000800 */
[-CC-:B--2---:R-:W-:Y:S02]  /*7c20*/  SHF.R.U64 R10, R12, R8.reuse, R3.reuse ;  /* 0x000000080c0a7219 */ /* 0x184fe40000001203 */
[----:B------:R-:W-:-:S05]  /*7c30*/  SHF.R.U32.HI R3, RZ, R8, R3 ;  /* 0x00000008ff037219 */ /* 0x000fca0000011603 */
[----:B------:R-:W2:Y:S01]  /*7c40*/  LDC R27, c[0x0][0x8f0] ;  /* 0x00023c00ff1b7b82 */ /* 0x000ea20000000800 */
[-C--:B---3--:R-:W-:Y:S02]  /*7c50*/  SHF.L.U32 R4, R5, R30.reuse, RZ ;  /* 0x0000001e05047219 */ /* 0x088fe400000006ff */
[-CC-:B------:R-:W-:Y:S02]  /*7c60*/  SHF.R.U64 R13, R10, R30.reuse, R3.reuse ;  /* 0x0000001e0a0d7219 */ /* 0x180fe40000001203 */
[----:B------:R-:W-:Y:S02]  /*7c70*/  SHF.R.U32.HI R5, RZ, R30, R3 ;  /* 0x0000001eff057219 */ /* 0x000fe40000011603 */
[----:B------:R-:W-:Y:S01]  /*7c80*/  LOP3.LUT R25, RZ, R4, RZ, 0x33, !PT ;  /* 0x00000004ff197212 */ /* 0x000fe200078e33ff */
[----:B------:R-:W3:Y:S01]  /*7c90*/  LDC R29, c[0x0][0x8e0] ;  /* 0x00023800ff1d7b82 */ /* 0x000ee20000000800 */
[----:B------:R-:W-:Y:S01]  /*7ca0*/  SHF.L.U32 R30, R7, R30, RZ ;  /* 0x0000001e071e7219 */ /* 0x000fe200000006ff */
[----:B------:R-:W-:-:S06]  /*7cb0*/  IMAD.MOV.U32 R4, RZ, RZ, R13 ;  /* 0x000000ffff047224 */ /* 0x000fcc00078e000d */
[----:B------:R-:W1:Y:S01]  /*7cc0*/  LDC R31, c[0x0][0x8b8] ;  /* 0x00022e00ff1f7b82 */ /* 0x000e620000000800 */
[----:B------:R-:W-:Y:S05]  /*7cd0*/  @!P0 BRA `(.L_x_77) ;  /* 0x0000000000288947 */ /* 0x000fea0003800000 */
[----:B----4-:R-:W4:Y:S02]  /*7ce0*/  LDC R0, c[0x0][0x8f4] ;  /* 0x00023d00ff007b82 */ /* 0x010f240000000800 */
[----:B----4-:R-:W-:-:S04]  /*7cf0*/  IADD3 R3, P0, R13, R0, RZ ;  /* 0x000000000d037210 */ /* 0x010fc80007f1e0ff */
[----:B------:R-:W-:-:S05]  /*7d00*/  IADD3.X R11, RZ, R5, RZ, P0, !PT ;  /* 0x00000005ff0b7210 */ /* 0x000fca00007fe4ff */
[----:B------:R-:W-:-:S04]  /*7d10*/  IMAD.WIDE.U32 R4, R11, R14, RZ ;  /* 0x0000000e0b047225 */ /* 0x000fc800078e00ff */
[----:B------:R-:W-:-:S04]  /*7d20*/  IMAD.WIDE.U32 R6, P0, R3, R15, R4 ;  /* 0x0000000f03067225 */ /* 0x000fc80007800004 */
[----:B------:R-:W-:-:S04]  /*7d30*/  IMAD.WIDE.U32 R4, R3, R14, RZ ;  /* 0x0000000e03047225 */ /* 0x000fc800078e00ff */
[----:B------:R-:W-:Y:S01]  /*7d40*/  IMAD.X R9, RZ, RZ, RZ, P0 ;  /* 0x000000ffff097224 */ /* 0x000fe200000e06ff */
[----:B------:R-:W-:Y:S01]  /*7d50*/  IADD3 RZ, P0, R5, R6, RZ ;  /* 0x0000000605ff7210 */ /* 0x000fe20007f1e0ff */
[----:B------:R-:W-:-:S04]  /*7d60*/  IMAD.MOV.U32 R8, RZ, RZ, R7 ;  /* 0x000000ffff087224 */ /* 0x000fc800078e0007 */
[----:B------:R-:W-:-:S08]  /*7d70*/  IMAD.WIDE.U32.X R4, R11, R15, R8, P0 ;  /* 0x0000000f0b047225 */ /* 0x000fd000000e0408 */
.L_x_77:
[----:B------:R-:W-:Y:S01]  /*7d80*/  ISETP.NE.AND P0, PT, R2, 0x1, PT ;  /* 0x000000010200780c */ /* 0x000fe20003f05270 */
[----:B------:R-:W-:Y:S01]  /*7d90*/  IMAD.MOV R20, RZ, RZ, -R20 ;  /* 0x000000ffff147224 */ /* 0x000fe200078e0a14 */
[----:B--2-4-:R-:W-:Y:S01]  /*7da0*/  SHF.R.U64 R0, R4, R27, R5 ;  /* 0x0000001b04007219 */ /* 0x014fe20000001205 */
[----:B-1----:R-:W-:Y:S01]  /*7db0*/  VIADD R5, R24, 0xffffffff ;  /* 0xffffffff18057836 */ /* 0x002fe20000000000 */
[----:B------:R-:W-:Y:S02]  /*7dc0*/  LOP3.LUT R3, R10, R25, RZ, 0xc0, !PT ;  /* 0x000000190a037212 */ /* 0x000fe400078ec0ff */
[----:B------:R-:W-:Y:S01]  /*7dd0*/  R2UR UR47, R32 ;  /* 0x00000000202f72ca */ /* 0x000fe200000e0000 */
[----:B------:R-:W-:Y:S01]  /*7de0*/  IMAD.MOV R4, RZ, RZ, -R0 ;  /* 0x000000ffff047224 */ /* 0x000fe200078e0a00 */
[----:B------:R-:W-:Y:S01]  /*7df0*/  LOP3.LUT R5, R12, R5, RZ, 0xc0, !PT ;  /* 0x000000050c057212 */ /* 0x000fe200078ec0ff */
[----:B------:R-:W-:Y:S02]  /*7e00*/  IMAD R3, R30, R0, R3 ;  /* 0x000000001e037224 */ /* 0x000fe400078e0203 */
[----:B---3--:R-:W-:-:S02]  /*7e10*/  IMAD R0, R4, R29, R13 ;  /* 0x0000001d04007224 */ /* 0x008fc400078e020d */
[----:B------:R-:W-:Y:S02]  /*7e20*/  @P0 IMAD R28, R21, R20, R26 ;  /* 0x00000014151c0224 */ /* 0x000fe400078e021a */
[----:B------:R-:W-:Y:S02]  /*7e30*/  IMAD R0, R0, R24, R5 ;  /* 0x0000001800007224 */ /* 0x000fe400078e0205 */
[----:B------:R-:W-:Y:S02]  /*7e40*/  IMAD R3, R3, R31, R28 ;  /* 0x0000001f03037224 */ /* 0x000fe400078e021c */
[----:B------:R-:W-:-:S03]  /*7e50*/  IMAD.MOV.U32 R4, RZ, RZ, 0x1 ;  /* 0x00000001ff047424 */ /* 0x000fc600078e00ff */
[----:B------:R-:W-:Y:S02]  /*7e60*/  SEL R8, R0, R3, !P0 ;  /* 0x0000000300087207 */ /* 0x000fe40004000000 */
[----:B------:R-:W-:Y:S02]  /*7e70*/  SEL R3, R3, R0, !P0 ;  /* 0x0000000003037207 */ /* 0x000fe40004000000 */
[----:B------:R-:W-:-:S07]  /*7e80*/  PRMT R0, R4, 0x7610, R0 ;  /* 0x0000761004007816 */ /* 0x000fce0000000000 */
.L_x_75:
[----:B------:R-:W-:Y:S01]  /*7e90*/  LOP3.LUT P0, RZ, R0, 0xff, RZ, 0xc0, !PT ;  /* 0x000000ff00ff7812 */ /* 0x000fe2000780c0ff */
[----:B------:R-:W-:-:S04]  /*7ea0*/  UIMAD.WIDE.U32 UR4, UR51, -0xf0f0f0f, URZ ;  /* 0xf0f0f0f1330478a5 */ /* 0x000fc8000f8e003f */
[----:B------:R-:W-:-:S04]  /*7eb0*/  USHF.R.U32.HI UR4, URZ, 0x4, UR5 ;  /* 0x000000043f047899 */ /* 0x000fc80008011605 */
[----:B------:R-:W-:-:S04]  /*7ec0*/  UIMAD UR4, UR4, -0x11, UR51 ;  /* 0xffffffef040478a4 */ /* 0x000fc8000f8e0233 */
[----:B------:R-:W-:Y:S08]  /*7ed0*/  @P0 BRA `(.L_x_78) ;  /* 0xffffff9800800947 */ /* 0x000ff0000383ffff */
[----:B------:R-:W-:-:S04]  /*7ee0*/  DEPBAR.LE SB0, 0x0 ;  /* 0x000080000000791a */ /* 0x000fc80000000000 */
[----:B------:R-:W-:Y:S05]  /*7ef0*/  EXIT ;  /* 0x000000000000794d */ /* 0x000fea0003800000 */
.L_x_13:
[----:B------:R-:W-:Y:S01]  /*7f00*/  ULDC.64 UR4, c[0x0][0x8f8] ;  /* 0x00023e0000047ab9 */ /* 0x000fe20000000a00 */
[----:B------:R-:W-:Y:S01]  /*7f10*/  PRMT R12, RZ, 0x7610, R12 ;  /* 0x00007610ff0c7816 */ /* 0x000fe2000000000c */
[----:B------:R-:W-:Y:S01]  /*7f20*/  IMAD.MOV.U32 R20, RZ, RZ, -0x1 ;  /* 0xffffffffff147424 */ /* 0x000fe200078e00ff */
[----:B------:R-:W-:Y:S01]  /*7f30*/  ISETP.GE.U32.AND P1, PT, R16, UR4, PT ;  /* 0x0000000410007c0c */ /* 0x000fe2000bf26070 */
[----:B------:R-:W-:Y:S02]  /*7f40*/  IMAD.MOV.U32 R7, RZ, RZ, -0x1 ;  /* 0xffffffffff077424 */ /* 0x000fe400078e00ff */
[----:B------:R-:W-:Y:S01]  /*7f50*/  IMAD.MOV.U32 R6, RZ, RZ, -0x1 ;  /* 0xffffffffff067424 */ /* 0x000fe200078e00ff */
[----:B------:R-:W-:-:S13]  /*7f60*/  ISETP.GE.U32.AND.EX P1, PT, R17, UR5, PT, P1 ;  /* 0x0000000511007c0c */ /* 0x000fda000bf26110 */
[----:B------:R-:W-:Y:S05]  /*7f70*/  @P1 BRA `(.L_x_79) ;  /* 0x0000000400281947 */ /* 0x000fea0003800000 */
[----:B------:R-:W2:Y:S01]  /*7f80*/  LDC.64 R20, c[0x0][0x8d0] ;  /* 0x00023400ff147b82 */ /* 0x000ea20000000a00 */
[----:B------:R-:W-:Y:S01]  /*7f90*/  MOV R14, R16 ;  /* 0x00000010000e7202 */ /* 0x000fe20000000f00 */
[----:B------:R-:W-:-:S06]  /*7fa0*/  IMAD.MOV.U32 R15, RZ, RZ, R17 ;  /* 0x000000ffff0f7224 */ /* 0x000fcc00078e0011 */
[----:B------:R-:W3:Y:S08]  /*7fb0*/  LDC R26, c[0x0][0x8d8] ;  /* 0x00023600ff1a7b82 */ /* 0x000ef00000000800 */
[----:B------:R-:W4:Y:S01]  /*7fc0*/  LDC.64 R28, c[0x0][0x8c8] ;  /* 0x00023200ff1c7b82 */ /* 0x000f220000000a00 */
[----:B--2---:R-:W-:-:S04]  /*7fd0*/  ISETP.NE.U32.AND P1, PT, R20, RZ, PT ;  /* 0x000000ff1400720c */ /* 0x004fc80003f25070 */
[----:B------:R-:W-:-:S13]  /*7fe0*/  ISETP.NE.AND.EX P1, PT, R21, RZ, PT, P1 ;  /* 0x000000ff1500720c */ /* 0x000fda0003f25310 */
[----:B---34-:R-:W-:Y:S05]  /*7ff0*/  @!P1 BRA `(.L_x_80) ;  /* 0x0000000000289947 */ /* 0x018fea0003800000 */
[----:B------:R-:W2:Y:S02]  /*8000*/  LDC R7, c[0x0][0x8dc] ;  /* 0x00023700ff077b82 */ /* 0x000ea40000000800 */
[----:B--2---:R-:W-:-:S05]  /*8010*/  IADD3 R15, P1, R16, R7, RZ ;  /* 0x00000007100f7210 */ /* 0x004fca0007f3e0ff */
        /* <DEDUP_REMOVED lines=8> */
.L_x_80:
[----:B------:R-:W2:Y:S01]  /*80a0*/  LDC.64 R30, c[0x0][0x8e8] ;  /* 0x00023a00ff1e7b82 */ /* 0x000ea20000000a00 */
[-CC-:B------:R-:W-:Y:S01]  /*80b0*/  SHF.R.U64 R22, R14, R26.reuse, R15.reuse ;  /* 0x0000001a0e167219 */ /* 0x180fe2000000120f */
[----:B------:R-:W-:Y:S01]  /*80c0*/  IMAD.MOV.U32 R32, RZ, RZ, 0x1 ;  /* 0x00000001ff207424 */ /* 0x000fe200078e00ff */
[----:B------:R-:W-:Y:S02]  /*80d0*/  SHF.R.U32.HI R6, RZ, R26, R15 ;  /* 0x0000001aff067219 */ /* 0x000fe4000001160f */
[----:B------:R-:W-:-:S03]  /*80e0*/  IADD3 R13, P1, RZ, -R22, RZ ;  /* 0x80000016ff0d7210 */ /* 0x000fc60007f3e0ff */
[----:B------:R-:W3:Y:S02]  /*80f0*/  LDC R14, c[0x0][0x8c0] ;  /* 0x00023000ff0e7b82 */ /* 0x000ee40000000800 */
[----:B------:R-:W-:-:S04]  /*8100*/  IMAD.X R7, RZ, RZ, ~R6, P1 ;  /* 0x000000ffff077224 */ /* 0x000fc800008e0e06 */
[-C--:B------:R-:W-:Y:S02]  /*8110*/  IMAD R12, R7, R28.reuse, RZ ;  /* 0x0000001c070c7224 */ /* 0x080fe400078e02ff */
[----:B------:R-:W4:Y:S01]  /*8120*/  LDC R26, c[0x0][0x8b0] ;  /* 0x00022c00ff1a7b82 */ /* 0x000f220000000800 */
[----:B------:R-:W-:-:S04]  /*8130*/  IMAD.WIDE.U32 R6, R13, R28, R16 ;  /* 0x0000001c0d067225 */ /* 0x000fc800078e0010 */
[----:B------:R-:W-:Y:S02]  /*8140*/  IMAD R13, R13, R29, R12 ;  /* 0x0000001d0d0d7224 */ /* 0x000fe400078e020c */
[----:B------:R-:W-:Y:S01]  /*8150*/  IMAD.MOV.U32 R12, RZ, RZ, -0x1 ;  /* 0xffffffffff0c7424 */ /* 0x000fe200078e00ff */
[----:B------:R-:W5:Y:S01]  /*8160*/  LDC R27, c[0x0][0x900] ;  /* 0x00024000ff1b7b82 */ /* 0x000f620000000800 */
[----:B------:R-:W-:Y:S01]  /*8170*/  IMAD.IADD R7, R7, 0x1, R13 ;  /* 0x0000000107077824 */ /* 0x000fe200078e020d */
[----:B--2---:R-:W-:-:S04]  /*8180*/  ISETP.NE.U32.AND P1, PT, R30, RZ, PT ;  /* 0x000000ff1e00720c */ /* 0x004fc80003f25070 */
[----:B------:R-:W-:Y:S02]  /*8190*/  ISETP.NE.AND.EX P1, PT, R31, RZ, PT, P1 ;  /* 0x000000ff1f00720c */ /* 0x000fe40003f25310 */
[----:B------:R-:W2:Y:S01]  /*81a0*/  LDC R25, c[0x0][0x8a8] ;  /* 0x00022a00ff197b82 */ /* 0x000ea20000000800 */
[-CC-:B---3--:R-:W-:Y:S02]  /*81b0*/  SHF.R.U64 R20, R6, R14.reuse, R7.reuse ;  /* 0x0000000e06147219 */ /* 0x188fe40000001207 */
[----:B------:R-:W-:-:S05]  /*81c0*/  SHF.R.U32.HI R7, RZ, R14, R7 ;  /* 0x0000000eff077219 */ /* 0x000fca0000011607 */
[----:B------:R-:W3:Y:S01]  /*81d0*/  LDC R28, c[0x0][0x8f0] ;  /* 0x00023c00ff1c7b82 */ /* 0x000ee20000000800 */
[-CC-:B----4-:R-:W-:Y:S02]  /*81e0*/  SHF.R.U64 R23, R20, R26.reuse, R7.reuse ;  /* 0x0000001a14177219 */ /* 0x190fe40000001207 */
[----:B------:R-:W-:-:S05]  /*81f0*/  SHF.R.U32.HI R6, RZ, R26, R7 ;  /* 0x0000001aff067219 */ /* 0x000fca0000011607 */
[----:B------:R-:W4:Y:S01]  /*8200*/  LDC R29, c[0x0][0x8e0] ;  /* 0x00023800ff1d7b82 */ /* 0x000f220000000800 */
[-CC-:B-----5:R-:W-:Y:S02]  /*8210*/  SHF.R.U64 R26, R23, R27.reuse, R6.reuse ;  /* 0x0000001b171a7219 */ /* 0x1a0fe40000001206 */
[-C--:B------:R-:W-:Y:S02]  /*8220*/  SHF.L.U32 R12, R12, R27.reuse, RZ ;  /* 0x0000001b0c0c7219 */ /* 0x080fe400000006ff */
[----:B------:R-:W-:Y:S01]  /*8230*/  SHF.R.U32.HI R7, RZ, R27, R6 ;  /* 0x0000001bff077219 */ /* 0x000fe20000011606 */
[----:B------:R-:W-:Y:S01]  /*8240*/  IMAD.MOV.U32 R6, RZ, RZ, R26 ;  /* 0x000000ffff067224 */ /* 0x000fe200078e001a */
[----:B------:R-:W-:Y:S01]  /*8250*/  LOP3.LUT R34, RZ, R12, RZ, 0x33, !PT ;  /* 0x0000000cff227212 */ /* 0x000fe200078e33ff */
[----:B------:R-:W1:Y:S01]  /*8260*/  LDC R33, c[0x0][0x8b8] ;  /* 0x00022e00ff217b82 */ /* 0x000e620000000800 */
[----:B------:R-:W-:Y:S05]  /*8270*/  @!P1 BRA `(.L_x_81) ;  /* 0x0000000000289947 */ /* 0x000fea0003800000 */
[----:B------:R-:W5:Y:S02]  /*8280*/  LDC R15, c[0x0][0x8f4] ;  /* 0x00023d00ff0f7b82 */ /* 0x000f640000000800 */
[----:B-----5:R-:W-:-:S04]  /*8290*/  IADD3 R15, P1, R26, R15, RZ ;  /* 0x0000000f1a0f7210 */ /* 0x020fc80007f3e0ff */
        /* <DEDUP_REMOVED lines=8> */
.L_x_81:
[----:B------:R-:W-:Y:S01]  /*8320*/  ISETP.NE.AND P1, PT, R2, 0x1, PT ;  /* 0x000000010200780c */ /* 0x000fe20003f25270 */
[----:B--2---:R-:W-:Y:S01]  /*8330*/  VIADD R13, R25, 0xffffffff ;  /* 0xffffffff190d7836 */ /* 0x004fe20000000000 */
[----:B---3--:R-:W-:Y:S01]  /*8340*/  SHF.R.U64 R6, R6, R28, R7 ;  /* 0x0000001c06067219 */ /* 0x008fe20000001207 */
[----:B------:R-:W-:Y:S01]  /*8350*/  IMAD.MOV.U32 R12, RZ, RZ, 0x1 ;  /* 0x00000001ff0c7424 */ /* 0x000fe200078e00ff */
[----:B------:R-:W-:Y:S02]  /*8360*/  SHF.L.U32 R32, R32, R27, RZ ;  /* 0x0000001b20207219 */ /* 0x000fe400000006ff */
[----:B------:R-:W-:Y:S01]  /*8370*/  LOP3.LUT R5, R23, R34, RZ, 0xc0, !PT ;  /* 0x0000002217057212 */ /* 0x000fe200078ec0ff */
[----:B------:R-:W-:-:S04]  /*8380*/  IMAD.MOV R7, RZ, RZ, -R6 ;  /* 0x000000ffff077224 */ /* 0x000fc800078e0a06 */
[----:B------:R-:W-:Y:S02]  /*8390*/  IMAD R5, R32, R6, R5 ;  /* 0x0000000620057224 */ /* 0x000fe400078e0205 */
[----:B------:R-:W-:Y:S01]  /*83a0*/  @P1 IMAD R10, R11, R24, R4 ;  /* 0x000000180b0a1224 */ /* 0x000fe200078e0204 */
[----:B------:R-:W-:Y:S01]  /*83b0*/  LOP3.LUT R11, R20, R13, RZ, 0xc0, !PT ;  /* 0x0000000d140b7212 */ /* 0x000fe200078ec0ff */
[----:B----4-:R-:W-:Y:S02]  /*83c0*/  IMAD R4, R7, R29, R26 ;  /* 0x0000001d07047224 */ /* 0x010fe400078e021a */
[----:B-1----:R-:W-:Y:S02]  /*83d0*/  IMAD R10, R5, R33, R10 ;  /* 0x00000021050a7224 */ /* 0x002fe400078e020a */
[----:B------:R-:W-:Y:S02]  /*83e0*/  IMAD R5, R4, R25, R11 ;  /* 0x0000001904057224 */ /* 0x000fe400078e020b */
[----:B------:R-:W-:-:S03]  /*83f0*/  IMAD.MOV.U32 R6, RZ, RZ, R22 ;  /* 0x000000ffff067224 */ /* 0x000fc600078e0016 */
[----:B------:R-:W-:Y:S02]  /*8400*/  SEL R7, R5, R10, !P1 ;  /* 0x0000000a05077207 */ /* 0x000fe40004800000 */
[----:B------:R-:W-:-:S07]  /*8410*/  SEL R20, R10, R5, !P1 ;  /* 0x000000050a147207 */ /* 0x000fce0004800000 */
.L_x_79:
[----:B------:R-:W-:-:S08]  /*8420*/  NOP ;  /* 0x0000000000007918 */ /* 0x000fd00000000000 */
[----:B------:R-:W2:-:S00]  /*8430*/  USETMAXREG.DEALLOC.CTAPOOL 0x28 ;  /* 0x00000028000079c8 */ /* 0x000e8000080e0500 */
[----:B--2---:R-:W-:-:S13]  /*8440*/  ISETP.NE.AND P1, PT, R3, 0x1, PT ;  /* 0x000000010300780c */ /* 0x004fda0003f25270 */
[----:B-1----:R-:W-:Y:S05]  /*8450*/  @!P1 EXIT ;  /* 0x000000000000994d */ /* 0x002fea0003800000 */
[----:B------:R-:W-:Y:S05]  /*8460*/  @!P4 BRA `(.L_x_82) ;  /* 0x0000000c00c4c947 */ /* 0x000fea0003800000 */
[----:B------:R-:W-:-:S13]  /*8470*/  ISETP.NE.OR P0, PT, R3, 0x2, P0 ;  /* 0x000000020300780c */ /* 0x000fda0000705670 */
[----:B------:R-:W-:Y:S05]  /*8480*/  @P0 EXIT ;  /* 0x000000000000094d */ /* 0x000fea0003800000 */
[----:B------:R-:W-:-:S13]  /*8490*/  LOP3.LUT P1, RZ, R12, 0xff, RZ, 0xc0, !PT ;  /* 0x000000ff0cff7812 */ /* 0x000fda000782c0ff */
[----:B------:R-:W-:Y:S05]  /*84a0*/  @!P1 BRA `(.L_x_83) ;  /* 0x0000000000189947 */ /* 0x000fea0003800000 */
[----:B------:R-:W-:Y:S01]  /*84b0*/  UMOV UR4, 0x400 ;  /* 0x0000040000047882 */ /* 0x000fe20000000000 */
[----:B------:R-:W-:Y:S01]  /*84c0*/  IMAD.MOV.U32 R3, RZ, RZ, RZ ;  /* 0x000000ffff037224 */ /* 0x000fe200078e00ff */
[----:B------:R-:W-:-:S04]  /*84d0*/  ULEA UR4, UR43, UR4, 0x18 ;  /* 0x000000042b047291 */ /* 0x000fc8000f8ec03f */
[----:B------:R-:W-:-:S05]  /*84e0*/  SHF.L.U32 R3, R3, 0x1f, RZ ;  /* 0x0000001f03037819 */ /* 0x000fca00000006ff */
[----:B------:R-:W1:Y:S02]  /*84f0*/  SYNCS.PHASECHK.TRANS64.TRYWAIT P0, [UR4+0x138], R3 ;  /* 0x00013803ff0075a7 */ /* 0x000e640008000144 */
[----:B-1----:R-:W-:Y:S05]  /*8500*/  @!P0 BRA `(.L_x_84) ;  /* 0x0000002400b88947 */ /* 0x002fea0003800000 */
.L_x_83:
[----:B-1----:R-:W-:Y:S01]  /*8510*/  PRMT R3, RZ, 0x7610, R3 ;  /* 0x00007610ff037816 */ /* 0x002fe20000000003 */
[----:B------:R-:W-:Y:S06]  /*8520*/  @P3 BRA `(.L_x_85) ;  /* 0x0000000000243947 */ /* 0x000fec0003800000 */
[----:B------:R-:W-:Y:S02]  /*8530*/  ULDC.64 UR4, c[0x0][0x588] ;  /* 0x0001620000047ab9 */ /* 0x000fe40000000a00 */
[----:B------:R-:W-:-:S04]  /*8540*/  ISETP.NE.U32.AND P0, PT, RZ, UR4, PT ;  /* 0x00000004ff007c0c */ /* 0x000fc8000bf05070 */
[----:B------:R-:W-:-:S13]  /*8550*/  ISETP.NE.AND.EX P0, PT, RZ, UR5, PT, P0 ;  /* 0x00000005ff007c0c */ /* 0x000fda000bf05300 */
[----:B------:R-:W-:Y:S05]  /*8560*/  @!P0 BRA `(.L_x_86) ;  /* 0x00000000000c8947 */ /* 0x000fea0003800000 */
[----:B------:R2:W5:Y:S01]  /*8570*/  LDG.E R8, desc[UR38][R8.64] ;  /* 0x0000002608087981 */ /* 0x000562000c1e1900 */
[----:B------:R-:W-:Y:S01]  /*8580*/  IMAD.MOV.U32 R3, RZ, RZ, 0x1 ;  /* 0x00000001ff037424 */ /* 0x000fe200078e00ff */
[----:B------:R-:W-:Y:S06]  /*8590*/  BRA `(.L_x_85) ;  /* 0x0000000000087947 */ /* 0x000fec0003800000 */
.L_x_86:
[----:B------:R-:W1:Y:S01]  /*85a0*/  LDC R8, c[0x0][0x580] ;  /* 0x00016000ff087b82 */ /* 0x000e620000000800 */
[----:B------:R-:W-:-:S07]  /*85b0*/  IMAD.MOV.U32 R3, RZ, RZ, 0x1 ;  /* 0x00000001ff037424 */ /* 0x000fce00078e00ff */
.L_x_85:
[----:B--2---:R-:W-:Y:S01]  /*85c0*/  MOV R9, 0x1 ;  /* 0x0000000100097802 */ /* 0x004fe20000000f00 */
[----:B------:R-:W-:Y:S06]  /*85d0*/  @!P1 BRA `(.L_x_87) ;  /* 0x0000000c00109947 */ /* 0x000fec0003800000 */
[----:B------:R-:W2:Y:S01]  /*85e0*/  LDC R10, c[0x0][0x900] ;  /* 0x00024000ff0a7b82 */ /* 0x000ea20000000800 */
[----:B------:R-:W-:Y:S01]  /*85f0*/  IMAD.MOV.U32 R5, RZ, RZ, -0x1 ;  /* 0xffffffffff057424 */ /* 0x000fe200078e00ff */
[----:B------:R-:W-:Y:S01]  /*8600*/  LOP3.LUT R11, R0, 0x2, RZ, 0xfc, !PT ;  /* 0x00000002000b7812 */ /* 0x000fe200078efcff */
[----:B------:R-:W-:Y:S01]  /*8610*/  IMAD.MOV.U32 R9, RZ, RZ, 0x1 ;  /* 0x00000001ff097424 */ /* 0x000fe200078e00ff */
[----:B------:R-:W-:Y:S01]  /*8620*/  ULDC.64 UR6, c[0x0][0x198] ;  /* 0x0000660000067ab9 */ /* 0x000fe20000000a00 */
[----:B------:R-:W-:Y:S01]  /*8630*/  ULDC.64 UR22, c[0x0][0x588] ;  /* 0x0001620000167ab9 */ /* 0x000fe20000000a00 */
[----:B------:R-:W-:Y:S01]  /*8640*/  ULDC.64 UR24, c[0x0][0x8f8] ;  /* 0x00023e0000187ab9 */ /* 0x000fe20000000a00 */
[----:B------:R-:W-:Y:S01]  /*8650*/  ULDC.64 UR14, c[0x0][0x590] ;  /* 0x00016400000e7ab9 */ /* 0x000fe20000000a00 */
[----:B------:R-:W3:Y:S01]  /*8660*/  LDC R12, c[0x0][0x8a8] ;  /* 0x00022a00ff0c7b82 */ /* 0x000ee20000000800 */
[-C--:B--2---:R-:W-:Y:S02]  /*8670*/  SHF.L.U32 R5, R5, R10.reuse, RZ ;  /* 0x0000000a05057219 */ /* 0x084fe400000006ff */
[----:B------:R-:W-:Y:S01]  /*8680*/  SHF.L.U32 R10, R9, R10, RZ ;  /* 0x0000000a090a7219 */ /* 0x000fe200000006ff */
[----:B------:R-:W-:Y:S01]  /*8690*/  IMAD.MOV.U32 R9, RZ, RZ, 0x1 ;  /* 0x00000001ff097424 */ /* 0x000fe200078e00ff */
[----:B------:R-:W-:Y:S01]  /*86a0*/  LOP3.LUT R13, RZ, R5, RZ, 0x33, !PT ;  /* 0x00000005ff0d7212 */ /* 0x000fe200078e33ff */
[----:B---3--:R-:W-:-:S07]  /*86b0*/  VIADD R12, R12, 0xffffffff ;  /* 0xffffffff0c0c7836 */ /* 0x008fce0000000000 */
.L_x_107:
[----:B------:R-:W-:Y:S02]  /*86c0*/  ISETP.NE.U32.AND P0, PT, RZ, UR14, PT ;  /* 0x0000000eff007c0c */ /* 0x000fe4000bf05070 */
[----:B------:R-:W-:Y:S02]  /*86d0*/  R2UR UR11, R20 ;  /* 0x00000000140b72ca */ /* 0x000fe400000e0000 */
[----:B------:R-:W-:Y:S02]  /*86e0*/  R2UR UR10, R7 ;  /* 0x00000000070a72ca */ /* 0x000fe400000e0000 */
[----:B------:R-:W-:-:S09]  /*86f0*/  ISETP.NE.AND.EX P0, PT, RZ, UR15, PT, P0 ;  /* 0x0000000fff007c0c */ /* 0x000fd2000bf05300 */
[----:B------:R-:W-:Y:S02]  /*8700*/  USHF.L.U32 UR11, UR11, 0x7, URZ ;  /* 0x000000070b0b7899 */ /* 0x000fe4000800063f */
[----:B------:R-:W-:Y:S02]  /*8710*/  USHF.L.U32 UR10, UR10, 0x6, URZ ;  /* 0x000000060a0a7899 */ /* 0x000fe4000800063f */
[----:B--2---:R-:W-:Y:S10]  /*8720*/  @!P0 BRA `(.L_x_88) ;  /* 0x00000000002c8947 */ /* 0x004ff40003800000 */
[----:B------:R-:W-:-:S04]  /*8730*/  ISETP.NE.U32.AND P1, PT, RZ, UR22, PT ;  /* 0x00000016ff007c0c */ /* 0x000fc8000bf25070 */
[----:B------:R-:W-:-:S13]  /*8740*/  ISETP.NE.AND.EX P1, PT, RZ, UR23, PT, P1 ;  /* 0x00000017ff007c0c */ /* 0x000fda000bf25310 */
[----:B------:R-:W-:Y:S05]  /*8750*/  @!P1 BRA `(.L_x_89) ;  /* 0x0000000000189947 */ /* 0x000fea0003800000 */
[----:B------:R-:W2:Y:S01]  /*8760*/  LDC.64 R4, c[0x0][0x588] ;  /* 0x00016200ff047b82 */ /* 0x000ea20000000a00 */
[----:B------:R-:W-:-:S04]  /*8770*/  IMAD R3, R6, UR14, RZ ;  /* 0x0000000e06037c24 */ /* 0x000fc8000f8e02ff */
[----:B--2---:R-:W-:-:S05]  /*8780*/  IMAD.WIDE R4, R3, 0x4, R4 ;  /* 0x0000000403047825 */ /* 0x004fca00078e0204 */
[----:B-1---5:R3:W5:Y:S01]  /*8790*/  LDG.E R8, desc[UR38][R4.64] ;  /* 0x0000002604087981 */ /* 0x022762000c1e1900 */
[----:B------:R-:W-:Y:S01]  /*87a0*/  IMAD.MOV.U32 R3, RZ, RZ, 0x1 ;  /* 0x00000001ff037424 */ /* 0x000fe200078e00ff */
[----:B------:R-:W-:Y:S06]  /*87b0*/  BRA `(.L_x_88) ;  /* 0x0000000000087947 */ /* 0x000fec0003800000 */
.L_x_89:
[----:B-1---5:R-:W2:Y:S01]  /*87c0*/  LDC R8, c[0x0][0x580] ;  /* 0x00016000ff087b82 */ /* 0x022ea20000000800 */
[----:B------:R-:W-:-:S07]  /*87d0*/  IMAD.MOV.U32 R3, RZ, RZ, 0x1 ;  /* 0x00000001ff037424 */ /* 0x000fce00078e00ff */
.L_x_88:
[----:B------:R-:W-:Y:S05]  /*87e0*/  @!P0 BRA `(.L_x_90) ;  /* 0x00000000001c8947 */ /* 0x000fea0003800000 */
[----:B------:R-:W-:-:S13]  /*87f0*/  LOP3.LUT P2, RZ, R3, 0xff, RZ, 0xc0, !PT ;  /* 0x000000ff03ff7812 */ /* 0x000fda000784c0ff */
[----:B---3--:R-:W3:Y:S02]  /*8800*/  @!P2 LDC.64 R4, c[0x0][0x588] ;  /* 0x00016200ff04ab82 */ /* 0x008ee40000000a00 */
[----:B---3--:R-:W-:-:S04]  /*8810*/  @!P2 ISETP.NE.U32.AND P0, PT, R4, RZ, PT ;  /* 0x000000ff0400a20c */ /* 0x008fc80003f05070 */
[----:B------:R-:W-:Y:S02]  /*8820*/  @!P2 ISETP.NE.AND.EX P1, PT, R5, RZ, PT, P0 ;  /* 0x000000ff0500a20c */ /* 0x000fe40003f25300 */
[----:B-12--5:R-:W-:Y:S02]  /*8830*/  @P2 FSETP.EQ.AND P0, PT, R8, RZ, PT ;  /* 0x000000ff0800220b */ /* 0x026fe40003f02000 */
[----:B------:R-:W-:Y:S01]  /*8840*/  @!P2 PLOP3.LUT P0, PT, P1, PT, PT, 0x8, 0x0 ;  /* 0x000000000000a81c */ /* 0x000fe20000f0e170 */
[----:B------:R-:W-:-:S12]  /*8850*/  BRA `(.L_x_91) ;  /* 0x0000000000047947 */ /* 0x000fd80003800000 */
.L_x_90:
[----:B-12--5:R-:W-:-:S13]  /*8860*/  FSETP.EQ.AND P0, PT, R8, RZ, PT ;  /* 0x000000ff0800720b */ /* 0x026fda0003f02000 */
.L_x_91:
[----:B------:R-:W-:Y:S02]  /*8870*/  ISETP.NE.AND P2, PT, R11, 0x3, PT ;  /* 0x000000030b00780c */ /* 0x000fe40003f45270 */
[----:B------:R-:W-:-:S04]  /*8880*/  ELECT P1, URZ, PT ;  /* 0x00000000003f782f */ /* 0x000fc80003820000 */
[----:B------:R-:W-:-:S07]  /*8890*/  PLOP3.LUT P0, PT, P1, P0, PT, 0x20, 0x0 ;  /* 0x000000000000781c */ /* 0x000fce0000f00470 */
[----:B------:R-:W-:Y:S06]  /*88a0*/  @!P2 BRA `(.L_x_92) ;  /* 0x000000000004a947 */ /* 0x000fec0003800000 */
[----:B------:R-:W-:Y:S01]  /*88b0*/  BPT.TRAP 0x1 ;  /* 0x000000040000795c */ /* 0x000fe20000300000 */
.L_x_92:
[----:B------:R-:W1:Y:S01]  /*88c0*/  S2UR UR43, SR_CgaCtaId ;  /* 0x00000000002b79c3 */ /* 0x000e620000008800 */
[----:B------:R-:W-:Y:S01]  /*88d0*/  UMOV UR4, 0x400 ;  /* 0x0000040000047882 */ /* 0x000fe20000000000 */
[----:B---3--:R-:W-:Y:S01]  /*88e0*/  SHF.L.U32 R4, R9, 0x1f, RZ ;  /* 0x0000001f09047819 */ /* 0x008fe200000006ff */
[----:B-1----:R-:W-:-:S09]  /*88f0*/  ULEA UR5, UR43, UR4, 0x18 ;  /* 0x000000042b057291 */ /* 0x002fd2000f8ec03f */
[----:B------:R-:W1:Y:S02]  /*8900*/  SYNCS.PHASECHK.TRANS64.TRYWAIT P1, [UR5+0x120], R4 ;  /* 0x00012004ff0075a7 */ /* 0x000e640008020145 */
[----:B-1----:R-:W-:Y:S05]  /*8910*/  @!P1 BRA `(.L_x_93) ;  /* 0x0000002000cc9947 */ /* 0x002fea0003800000 */
.L_x_149:
[----:B------:R-:W-:Y:S04]  /*8920*/  BSSY B0, `(.L_x_94) ;  /* 0x000000e000007945 */ /* 0x000fe80003800000 */
[----:B------:R-:W-:Y:S05]  /*8930*/  @!P0 BRA `(.L_x_95) ;  /* 0x0000000000308947 */ /* 0x000fea0003800000 */
[----:B------:R-:W-:Y:S01]  /*8940*/  R2UR UR12, R6 ;  /* 0x00000000060c72ca */ /* 0x000fe200000e0000 */
[----:B------:R-:W-:Y:S02]  /*8950*/  UIADD3 UR16, UP0, UR6, 0x3f0, URZ ;  /* 0x000003f006107890 */ /* 0x000fe4000ff1e03f */
[----:B------:R-:W-:Y:S02]  /*8960*/  UIADD3 UR8, UR5, 0x200, URZ ;  /* 0x0000020005087890 */ /* 0x000fe4000fffe03f */
[----:B------:R-:W-:Y:S02]  /*8970*/  UIADD3 UR9, UR5, 0x110, URZ ;  /* 0x0000011005097890 */ /* 0x000fe4000fffe03f */
[----:B------:R-:W-:Y:S01]  /*8980*/  UIADD3.X UR17, URZ, UR7, URZ, UP0, !UPT ;  /* 0x000000073f117290 */ /* 0x000fe200087fe43f */
[----:B------:R-:W-:Y:S01]  /*8990*/  UMOV UR18, 0x0 ;  /* 0x0000000000127882 */ /* 0x000fe20000000000 */
[----:B------:R-:W-:-:S07]  /*89a0*/  UMOV UR19, 0x10000000 ;  /* 0x1000000000137882 */ /* 0x000fce0000000000 */
[----:B------:R2:W-:Y:S02]  /*89b0*/  UTMALDG.3D [UR8], [UR16], desc[UR18] ;  /* 0x00001208100075b4 */ /* 0x0005e40008011000 */
[----:B--2---:R-:W-:Y:S05]  /*89c0*/  @!P2 BRA `(.L_x_96) ;  /* 0x000000000004a947 */ /* 0x004fea0003800000 */
[----:B------:R-:W-:Y:S01]  /*89d0*/  BPT.TRAP 0x1 ;  /* 0x000000040000795c */ /* 0x000fe20000300000 */
.L_x_96:
[----:B-1----:R-:W1:Y:S02]  /*89e0*/  LDC R5, c[0x0][0x800] ;  /* 0x00020000ff057b82 */ /* 0x002e640000000800 */
[----:B-1----:R2:W-:Y:S02]  /*89f0*/  SYNCS.ARRIVE.TRANS64.RED.A0TR RZ, [UR5+0x110], R5 ;  /* 0x00011005ffff79a7 */ /* 0x0025e40008300405 */
.L_x_95:
[----:B------:R-:W-:Y:S05]  /*8a00*/  BSYNC B0 ;  /* 0x0000000000007941 */ /* 0x000fea0003800000 */
.L_x_94:
[----:B------:R-:W-:Y:S05]  /*8a10*/  @!P2 BRA `(.L_x_97) ;  /* 0x000000000004a947 */ /* 0x000fea0003800000 */
[----:B------:R-:W-:Y:S01]  /*8a20*/  BPT.TRAP 0x1 ;  /* 0x000000040000795c */ /* 0x000fe20000300000 */
.L_x_97:
[----:B------:R-:W-:-:S04]  /*8a30*/  UIADD3 UR4, UR5, 0x110, URZ ;  /* 0x0000011005047890 */ /* 0x000fc8000fffe03f */
[----:B------:R-:W-:-:S09]  /*8a40*/  UPRMT UR4, UR43, 0x654, UR4 ;  /* 0x000006542b047896 */ /* 0x000fd20008000004 */
[----:B------:R-:W-:Y:S01]  /*8a50*/  SYNCS.ARRIVE.TRANS64.RED.A1T0 RZ, [UR4], RZ ;  /* 0x000000ffffff79a7 */ /* 0x000fe20008100404 */
[----:B------:R-:W-:Y:S05]  /*8a60*/  @!P2 BRA `(.L_x_98) ;  /* 0x000000000004a947 */ /* 0x000fea0003800000 */
[----:B------:R-:W-:Y:S01]  /*8a70*/  BPT.TRAP 0x1 ;  /* 0x000000040000795c */ /* 0x000fe20000300000 */
.L_x_98:
[----:B------:R-:W3:Y:S02]  /*8a80*/  SYNCS.PHASECHK.TRANS64.TRYWAIT P1, [UR5+0x128], R4 ;  /* 0x00012804ff0075a7 */ /* 0x000ee40008020145 */
[----:B---3--:R-:W-:Y:S05]  /*8a90*/  @!P1 BRA `(.L_x_99) ;  /* 0x0000002000849947 */ /* 0x008fea0003800000 */
.L_x_150:
[----:B------:R-:W-:Y:S04]  /*8aa0*/  BSSY B0, `(.L_x_100) ;  /* 0x0000010000007945 */ /* 0x000fe80003800000 */
[----:B------:R-:W-:Y:S05]  /*8ab0*/  @!P0 BRA `(.L_x_101) ;  /* 0x0000000000388947 */ /* 0x000fea0003800000 */
[----:B------:R-:W-:Y:S01]  /*8ac0*/  R2UR UR20, R6 ;  /* 0x00000000061472ca */ /* 0x000fe200000e0000 */
[----:B------:R-:W-:Y:S02]  /*8ad0*/  UIADD3 UR8, UP0, UR6, 0x3f0, URZ ;  /* 0x000003f006087890 */ /* 0x000fe4000ff1e03f */
[----:B------:R-:W-:Y:S02]  /*8ae0*/  UIADD3 UR18, UR10, 0x20, URZ ;  /* 0x000000200a127890 */ /* 0x000fe4000fffe03f */
[----:B------:R-:W-:Y:S02]  /*8af0*/  UIADD3 UR16, UR5, 0x1200, URZ ;  /* 0x0000120005107890 */ /* 0x000fe4000fffe03f */
[----:B------:R-:W-:Y:S02]  /*8b00*/  UIADD3 UR17, UR5, 0x118, URZ ;  /* 0x0000011805117890 */ /* 0x000fe4000fffe03f */
[----:B------:R-:W-:Y:S01]  /*8b10*/  UIADD3.X UR9, URZ, UR7, URZ, UP0, !UPT ;  /* 0x000000073f097290 */ /* 0x000fe200087fe43f */
[----:B------:R-:W-:Y:S01]  /*8b20*/  UMOV UR12, 0x0 ;  /* 0x00000000000c7882 */ /* 0x000fe20000000000 */
[----:B------:R-:W-:Y:S01]  /*8b30*/  UMOV UR13, 0x10000000 ;  /* 0x10000000000d7882 */ /* 0x000fe20000000000 */
[----:B------:R-:W-:-:S06]  /*8b40*/  UMOV UR19, UR11 ;  /* 0x0000000b00137c82 */ /* 0x000fcc0008000000 */
[----:B------:R3:W-:Y:S02]  /*8b50*/  UTMALDG.3D [UR16], [UR8], desc[UR12] ;  /* 0x00000c10080075b4 */ /* 0x0007e40008011000 */
[----:B---3--:R-:W-:Y:S05]  /*8b60*/  @!P2 BRA `(.L_x_102) ;  /* 0x000000000004a947 */ /* 0x008fea0003800000 */
[----:B------:R-:W-:Y:S01]  /*8b70*/  BPT.TRAP 0x1 ;  /* 0x000000040000795c */ /* 0x000fe20000300000 */
.L_x_102:
[----:B-1----:R-:W1:Y:S02]  /*8b80*/  LDC R4, c[0x0][0x800] ;  /* 0x00020000ff047b82 */ /* 0x002e640000000800 */
[----:B-1----:R3:W-:Y:S02]  /*8b90*/  SYNCS.ARRIVE.TRANS64.RED.A0TR RZ, [UR5+0x118], R4 ;  /* 0x00011804ffff79a7 */ /* 0x0027e40008300405 */
.L_x_101:
[----:B------:R-:W-:Y:S05]  /*8ba0*/  BSYNC B0 ;  /* 0x0000000000007941 */ /* 0x000fea0003800000 */
.L_x_100:
[----:B------:R-:W-:Y:S05]  /*8bb0*/  @!P2 BRA `(.L_x_103) ;  /* 0x000000000004a947 */ /* 0x000fea0003800000 */
[----:B------:R-:W-:Y:S01]  /*8bc0*/  BPT.TRAP 0x1 ;  /* 0x000000040000795c */ /* 0x000fe20000300000 */
.L_x_103:
[----:B------:R-:W-:Y:S01]  /*8bd0*/  IADD3 R16, P0, R16, UR36, RZ ;  /* 0x0000002410107c10 */ /* 0x000fe2000ff1e0ff */
[----:B------:R-:W-:Y:S01]  /*8be0*/  UIADD3 UR4, UR5, 0x118, URZ ;  /* 0x0000011805047890 */ /* 0x000fe2000fffe03f */
[----:B------:R-:W-:Y:S01]  /*8bf0*/  LOP3.LUT R9, R9, 0x1, RZ, 0x3c, !PT ;  /* 0x0000000109097812 */ /* 0x000fe200078e3cff */
[----:B------:R-:W-:Y:S01]  /*8c00*/  IMAD.MOV.U32 R20, RZ, RZ, -0x1 ;  /* 0xffffffffff147424 */ /* 0x000fe200078e00ff */
[----:B------:R-:W-:Y:S01]  /*8c10*/  IADD3.X R17, R17, UR42, RZ, P0, !PT ;  /* 0x0000002a11117c10 */ /* 0x000fe200087fe4ff */
[----:B------:R-:W-:Y:S01]  /*8c20*/  UPRMT UR4, UR43, 0x654, UR4 ;  /* 0x000006542b047896 */ /* 0x000fe20008000004 */
[----:B------:R-:W-:Y:S01]  /*8c30*/  ISETP.GE.U32.AND P0, PT, R16, UR24, PT ;  /* 0x0000001810007c0c */ /* 0x000fe2000bf06070 */
[----:B------:R-:W-:Y:S01]  /*8c40*/  IMAD.MOV.U32 R7, RZ, RZ, -0x1 ;  /* 0xffffffffff077424 */ /* 0x000fe200078e00ff */
[----:B-1-3--:R-:W-:Y:S01]  /*8c50*/  PRMT R4, RZ, 0x7610, R4 ;  /* 0x00007610ff047816 */ /* 0x00afe20000000004 */
[----:B------:R-:W-:Y:S01]  /*8c60*/  IMAD.MOV.U32 R6, RZ, RZ, -0x1 ;  /* 0xffffffffff067424 */ /* 0x000fe200078e00ff */
[----:B------:R-:W-:-:S04]  /*8c70*/  ISETP.GE.U32.AND.EX P0, PT, R17, UR25, PT, P0 ;  /* 0x0000001911007c0c */ /* 0x000fc8000bf06100 */
[----:B------:R-:W-:Y:S09]  /*8c80*/  SYNCS.ARRIVE.TRANS64.RED.A1T0 RZ, [UR4], RZ ;  /* 0x000000ffffff79a7 */ /* 0x000ff20008100404 */
[----:B------:R-:W-:Y:S05]  /*8c90*/  @P0 BRA `(.L_x_104) ;  /* 0x0000000400580947 */ /* 0x000fea0003800000 */
[----:B------:R-:W1:Y:S01]  /*8ca0*/  S2R R18, SR_CTAID.X ;  /* 0x0000000000127919 */ /* 0x000e620000002500 */
[----:B------:R-:W3:Y:S01]  /*8cb0*/  LDC.64 R14, c[0x0][0x8d0] ;  /* 0x00023400ff0e7b82 */ /* 0x000ee20000000a00 */
[----:B------:R-:W-:Y:S01]  /*8cc0*/  ULDC UR4, c[0x0][0x150] ;  /* 0x0000540000047ab9 */ /* 0x000fe20000000800 */
[----:B------:R-:W-:Y:S01]  /*8cd0*/  IMAD.MOV.U32 R22, RZ, RZ, R17 ;  /* 0x000000ffff167224 */ /* 0x000fe200078e0011 */
[----:B------:R-:W4:Y:S05]  /*8ce0*/  S2R R20, SR_CTAID.Y ;  /* 0x0000000000147919 */ /* 0x000f2a0000002600 */
[----:B--2---:R-:W2:Y:S08]  /*8cf0*/  LDC R5, c[0x0][0x144] ;  /* 0x00005100ff057b82 */ /* 0x004eb00000000800 */
[----:B------:R-:W2:Y:S01]  /*8d00*/  LDC R21, c[0x0][0x8d8] ;  /* 0x00023600ff157b82 */ /* 0x000ea20000000800 */
[----:B---3--:R-:W-:-:S04]  /*8d10*/  ISETP.NE.U32.AND P0, PT, R14, RZ, PT ;  /* 0x000000ff0e00720c */ /* 0x008fc80003f05070 */
[----:B------:R-:W-:Y:S02]  /*8d20*/  ISETP.NE.AND.EX P0, PT, R15, RZ, PT, P0 ;  /* 0x000000ff0f00720c */ /* 0x000fe40003f05300 */
[----:B-1----:R-:W-:Y:S02]  /*8d30*/  I2FP.F32.U32 R4, R18 ;  /* 0x0000001200047245 */ /* 0x002fe40000201000 */
[----:B----4-:R-:W-:-:S03]  /*8d40*/  I2FP.F32.U32 R23, R20 ;  /* 0x0000001400177245 */ /* 0x010fc60000201000 */
[----:B------:R-:W-:-:S06]  /*8d50*/  FMUL R4, R4, UR4 ;  /* 0x0000000404047c20 */ /* 0x000fcc0008400000 */
[----:B------:R-:W1:Y:S02]  /*8d60*/  F2I.U32.TRUNC.NTZ R4, R4 ;  /* 0x0000000400047305 */ /* 0x000e64000020f000 */
[----:B-1----:R-:W-:-:S05]  /*8d70*/  IADD3 R6, -R4, RZ, RZ ;  /* 0x000000ff04067210 */ /* 0x002fca0007ffe1ff */
[----:B--2---:R-:W-:Y:S02]  /*8d80*/  IMAD R18, R5, R6, R18 ;  /* 0x0000000605127224 */ /* 0x004fe400078e0212 */
[----:B------:R-:W-:Y:S01]  /*8d90*/  IMAD.MOV.U32 R6, RZ, RZ, R16 ;  /* 0x000000ffff067224 */ /* 0x000fe200078e0010 */
[----:B------:R-:W-:Y:S06]  /*8da0*/  @!P0 BRA `(.L_x_105) ;  /* 0x0000000000308947 */ /* 0x000fec0003800000 */
[----:B------:R-:W1:Y:S02]  /*8db0*/  LDC R5, c[0x0][0x8dc] ;  /* 0x00023700ff057b82 */ /* 0x000e640000000800 */
[----:B-1----:R-:W-:-:S05]  /*8dc0*/  IADD3 R5, P0, R16, R5, RZ ;  /* 0x0000000510057210 */ /* 0x002fca0007f1e0ff */
[----:B------:R-:W-:-:S04]  /*8dd0*/  IMAD.X R19, RZ, RZ, R17, P0 ;  /* 0x000000ffff137224 */ /* 0x000fc800000e0611 */
[----:B------:R-:W-:-:S04]  /*8de0*/  IMAD.WIDE.U32 R6, R19, R14, RZ ;  /* 0x0000000e13067225 */ /* 0x000fc800078e00ff */
[----:B------:R-:W-:-:S04]  /*8df0*/  IMAD.WIDE.U32 R6, P0, R5, R15, R6 ;  /* 0x0000000f05067225 */ /* 0x000fc80007800006 */
[----:B------:R-:W-:-:S04]  /*8e00*/  IMAD.WIDE.U32 R4, R5, R14, RZ ;  /* 0x0000000e05047225 */ /* 0x000fc800078e00ff */
[----:B------:R-:W-:Y:S01]  /*8e10*/  IMAD.MOV.U32 R4, RZ, RZ, R7 ;  /* 0x000000ffff047224 */ /* 0x000fe200078e0007 */
[----:B------:R-:W-:Y:S01]  /*8e20*/  IADD3 RZ, P1, R5, R6, RZ ;  /* 0x0000000605ff7210 */ /* 0x000fe20007f3e0ff */
[----:B------:R-:W-:-:S04]  /*8e30*/  IMAD.X R5, RZ, RZ, RZ, P0 ;  /* 0x000000ffff057224 */ /* 0x000fc800000e06ff */
[----:B------:R-:W-:-:S04]  /*8e40*/  IMAD.WIDE.U32.X R4, R19, R15, R4, P1 ;  /* 0x0000000f13047225 */ /* 0x000fc800008e0404 */
[----:B------:R-:W-:Y:S02]  /*8e50*/  IMAD.MOV.U32 R6, RZ, RZ, R4 ;  /* 0x000000ffff067224 */ /* 0x000fe400078e0004 */
[----:B------:R-:W-:-:S07]  /*8e60*/  IMAD.MOV.U32 R22, RZ, RZ, R5 ;  /* 0x000000ffff167224 */ /* 0x000fce00078e0005 */
.L_x_105:
[----:B------:R-:W-:Y:S01]  /*8e70*/  ULDC UR4, c[0x0][0x154] ;  /* 0x0000550000047ab9 */ /* 0x000fe20000000800 */
[----:B------:R-:W1:Y:S01]  /*8e80*/  LDC R7, c[0x0][0x148] ;  /* 0x00005200ff077b82 */ /* 0x000e620000000800 */
[----:B------:R-:W-:Y:S01]  /*8e90*/  FMUL R14, R23, UR4 ;  /* 0x00000004170e7c20 */ /* 0x000fe20008400000 */
[----:B------:R-:W-:Y:S02]  /*8ea0*/  ISETP.NE.AND P2, PT, R2, 0x1, PT ;  /* 0x000000010200780c */ /* 0x000fe40003f45270 */
[-CC-:B------:R-:W-:Y:S02]  /*8eb0*/  SHF.R.U64 R19, R6, R21.reuse, R22.reuse ;  /* 0x0000001506137219 */ /* 0x180fe40000001216 */
[----:B------:R-:W-:Y:S01]  /*8ec0*/  SHF.R.U32.HI R21, RZ, R21, R22 ;  /* 0x00000015ff157219 */ /* 0x000fe20000011616 */
[----:B------:R-:W2:Y:S01]  /*8ed0*/  F2I.U32.TRUNC.NTZ R14, R14 ;  /* 0x0000000e000e7305 */ /* 0x000ea2000020f000 */
[----:B------:R-:W3:Y:S01]  /*8ee0*/  LDC.64 R4, c[0x0][0x8c8] ;  /* 0x00023200ff047b82 */ /* 0x000ee20000000a00 */
[----:B------:R-:W-:-:S05]  /*8ef0*/  IADD3 R23, P0, RZ, -R19, RZ ;  /* 0x80000013ff177210 */ /* 0x000fca0007f1e0ff */
[----:B------:R-:W-:Y:S02]  /*8f00*/  IMAD.X R21, RZ, RZ, ~R21, P0 ;  /* 0x000000ffff157224 */ /* 0x000fe400000e0e15 */
[----:B------:R-:W4:Y:S01]  /*8f10*/  LDC R22, c[0x0][0x8c0] ;  /* 0x00023000ff167b82 */ /* 0x000f220000000800 */
[----:B--2---:R-:W-:-:S07]  /*8f20*/  IMAD.MOV R15, RZ, RZ, -R14 ;  /* 0x000000ffff0f7224 */ /* 0x004fce00078e0a0e */
[----:B------:R-:W2:Y:S01]  /*8f30*/  LDC R26, c[0x0][0x8f0] ;  /* 0x00023c00ff1a7b82 */ /* 0x000ea20000000800 */
[----:B-1----:R-:W-:-:S07]  /*8f40*/  @P2 IMAD R18, R7, R15, R20 ;  /* 0x0000000f07122224 */ /* 0x002fce00078e0214 */
[----:B------:R-:W1:Y:S01]  /*8f50*/  LDC.64 R14, c[0x0][0x8e8] ;  /* 0x00023a00ff0e7b82 */ /* 0x000e620000000a00 */
[----:B---3--:R-:W-:-:S04]  /*8f60*/  IMAD R6, R21, R4, RZ ;  /* 0x0000000415067224 */ /* 0x008fc800078e02ff */
[C---:B------:R-:W-:Y:S02]  /*8f70*/  IMAD R7, R23.reuse, R5, R6 ;  /* 0x0000000517077224 */ /* 0x040fe400078e0206 */
[----:B------:R-:W-:Y:S01]  /*8f80*/  IMAD.WIDE.U32 R4, R23, R4, R16 ;  /* 0x0000000417047225 */ /* 0x000fe200078e0010 */
[----:B------:R-:W3:Y:S04]  /*8f90*/  LDC R21, c[0x0][0x8b0] ;  /* 0x00022c00ff157b82 */ /* 0x000ee80000000800 */
[----:B------:R-:W-:-:S04]  /*8fa0*/  IADD3 R5, R5, R7, RZ ;  /* 0x0000000705057210 */ /* 0x000fc80007ffe0ff */
[----:B------:R-:W5:Y:S01]  /*8fb0*/  LDC R6, c[0x0][0x900] ;  /* 0x00024000ff067b82 */ /* 0x000f620000000800 */
[-CC-:B----4-:R-:W-:Y:S02]  /*8fc0*/  SHF.R.U64 R25, R4, R22.reuse, R5.reuse ;  /* 0x0000001604197219 */ /* 0x190fe40000001205 */
[----:B------:R-:W-:-:S05]  /*8fd0*/  SHF.R.U32.HI R4, RZ, R22, R5 ;  /* 0x00000016ff047219 */ /* 0x000fca0000011605 */
[----:B------:R-:W4:Y:S01]  /*8fe0*/  LDC R22, c[0x0][0x8e0] ;  /* 0x00023800ff167b82 */ /* 0x000f220000000800 */
[----:B-1----:R-:W-:-:S04]  /*8ff0*/  ISETP.NE.U32.AND P0, PT, R14, RZ, PT ;  /* 0x000000ff0e00720c */ /* 0x002fc80003f05070 */
[----:B------:R-:W-:-:S03]  /*9000*/  ISETP.NE.AND.EX P0, PT, R15, RZ, PT, P0 ;  /* 0x000000ff0f00720c */ /* 0x000fc60003f05300 */
[----:B------:R-:W1:Y:S01]  /*9010*/  LDC R23, c[0x0][0x8b8] ;  /* 0x00022e00ff177b82 */ /* 0x000e620000000800 */
[-CC-:B---3--:R-:W-:Y:S02]  /*9020*/  SHF.R.U64 R24, R25, R21.reuse, R4.reuse ;  /* 0x0000001519187219 */ /* 0x188fe40000001204 */
[----:B------:R-:W-:-:S05]  /*9030*/  SHF.R.U32.HI R5, RZ, R21, R4 ;  /* 0x00000015ff057219 */ /* 0x000fca0000011604 */
[----:B------:R-:W3:Y:S01]  /*9040*/  LDC R20, c[0x0][0x8a8] ;  /* 0x00022a00ff147b82 */ /* 0x000ee20000000800 */
[-CC-:B-----5:R-:W-:Y:S02]  /*9050*/  SHF.R.U64 R21, R24, R6.reuse, R5.reuse ;  /* 0x0000000618157219 */ /* 0x1a0fe40000001205 */
[----:B------:R-:W-:-:S03]  /*9060*/  SHF.R.U32.HI R27, RZ, R6, R5 ;  /* 0x00000006ff1b7219 */ /* 0x000fc60000011605 */
[----:B------:R-:W-:Y:S02]  /*9070*/  IMAD.MOV.U32 R4, RZ, RZ, R21 ;  /* 0x000000ffff047224 */ /* 0x000fe400078e0015 */
[----:B------:R-:W-:Y:S01]  /*9080*/  IMAD.MOV.U32 R5, RZ, RZ, R27 ;  /* 0x000000ffff057224 */ /* 0x000fe200078e001b */
[----:B--2-4-:R-:W-:Y:S06]  /*9090*/  @!P0 BRA `(.L_x_106) ;  /* 0x0000000000288947 */ /* 0x014fec0003800000 */
[----:B------:R-:W2:Y:S02]  /*90a0*/  LDC R4, c[0x0][0x8f4] ;  /* 0x00023d00ff047b82 */ /* 0x000ea40000000800 */
[----:B--2---:R-:W-:-:S05]  /*90b0*/  IADD3 R5, P0, R21, R4, RZ ;  /* 0x0000000415057210 */ /* 0x004fca0007f1e0ff */
[----:B------:R-:W-:-:S04]  /*90c0*/  IMAD.X R27, RZ, RZ, R27, P0 ;  /* 0x000000ffff1b7224 */ /* 0x000fc800000e061b */
[----:B------:R-:W-:-:S04]  /*90d0*/  IMAD.WIDE.U32 R6, R27, R14, RZ ;  /* 0x0000000e1b067225 */ /* 0x000fc800078e00ff */
[----:B------:R-:W-:-:S04]  /*90e0*/  IMAD.WIDE.U32 R6, P0, R5, R15, R6 ;  /* 0x0000000f05067225 */ /* 0x000fc80007800006 */
[----:B------:R-:W-:-:S04]  /*90f0*/  IMAD.WIDE.U32 R4, R5, R14, RZ ;  /* 0x0000000e05047225 */ /* 0x000fc800078e00ff */
[----:B------:R-:W-:Y:S01]  /*9100*/  IMAD.MOV.U32 R4, RZ, RZ, R7 ;  /* 0x000000ffff047224 */ /* 0x000fe200078e0007 */
[----:B------:R-:W-:Y:S01]  /*9110*/  IADD3 RZ, P1, R5, R6, RZ ;  /* 0x0000000605ff7210 */ /* 0x000fe20007f3e0ff */
[----:B------:R-:W-:-:S04]  /*9120*/  IMAD.X R5, RZ, RZ, RZ, P0 ;  /* 0x000000ffff057224 */ /* 0x000fc800000e06ff */
[----:B------:R-:W-:-:S08]  /*9130*/  IMAD.WIDE.U32.X R4, R27, R15, R4, P1 ;  /* 0x0000000f1b047225 */ /* 0x000fd000008e0404 */
.L_x_106:
[----:B------:R-:W-:Y:S01]  /*9140*/  SHF.R.U64 R26, R4, R26, R5 ;  /* 0x0000001a041a7219 */ /* 0x000fe20000001205 */
[----:B------:R-:W-:Y:S01]  /*9150*/  IMAD.MOV.U32 R6, RZ, RZ, R19 ;  /* 0x000000ffff067224 */ /* 0x000fe200078e0013 */
[----:B------:R-:W-:Y:S02]  /*9160*/  LOP3.LUT R5, R24, R13, RZ, 0xc0, !PT ;  /* 0x0000000d18057212 */ /* 0x000fe400078ec0ff */
[----:B------:R-:W-:Y:S01]  /*9170*/  LOP3.LUT R25, R25, R12, RZ, 0xc0, !PT ;  /* 0x0000000c19197212 */ /* 0x000fe200078ec0ff */
[----:B------:R-:W-:Y:S02]  /*9180*/  IMAD.MOV R4, RZ, RZ, -R26 ;  /* 0x000000ffff047224 */ /* 0x000fe400078e0a1a */
[----:B------:R-:W-:Y:S02]  /*9190*/  IMAD R5, R10, R26, R5 ;  /* 0x0000001a0a057224 */ /* 0x000fe400078e0205 */
[----:B------:R-:W-:Y:S02]  /*91a0*/  IMAD R21, R4, R22, R21 ;  /* 0x0000001604157224 */ /* 0x000fe400078e0215 */
[----:B-1----:R-:W-:-:S02]  /*91b0*/  IMAD R18, R5, R23, R18 ;  /* 0x0000001705127224 */ /* 0x002fc400078e0212 */
[----:B---3--:R-:W-:Y:S02]  /*91c0*/  IMAD R21, R21, R20, R25 ;  /* 0x0000001415157224 */ /* 0x008fe400078e0219 */
[----:B------:R-:W-:-:S03]  /*91d0*/  IMAD.MOV.U32 R4, RZ, RZ, 0x1 ;  /* 0x00000001ff047424 */ /* 0x000fc600078e00ff */
[----:B------:R-:W-:Y:S02]  /*91e0*/  SEL R7, R21, R18, !P2 ;  /* 0x0000001215077207 */ /* 0x000fe40005000000 */
[----:B------:R-:W-:-:S07]  /*91f0*/  SEL R20, R18, R21, !P2 ;  /* 0x0000001512147207 */ /* 0x000fce0005000000 */
.L_x_104:
[----:B------:R-:W-:-:S13]  /*9200*/  LOP3.LUT P0, RZ, R4, 0xff, RZ, 0xc0, !PT ;  /* 0x000000ff04ff7812 */ /* 0x000fda000780c0ff */
[----:B------:R-:W-:Y:S05]  /*9210*/  @P0 BRA `(.L_x_107) ;  /* 0xfffffff400280947 */ /* 0x000fea000383ffff */
.L_x_87:
[----:B------:R-:W-:Y:S01]  /*9220*/  ELECT P0, URZ, PT ;  /* 0x00000000003f782f */ /* 0x000fe20003800000 */
[----:B------:R-:W-:-:S12]  /*9230*/  BSSY B0, `(.L_x_108) ;  /* 0x0000013000007945 */ /* 0x000fd80003800000 */
[----:B------:R-:W-:Y:S05]  /*9240*/  @!P0 BRA `(.L_x_109) ;  /* 0x0000000000448947 */ /* 0x000fea0003800000 */
[----:B------:R-:W-:-:S04]  /*9250*/  LOP3.LUT R0, R0, 0x2, RZ, 0xfc, !PT ;  /* 0x0000000200007812 */ /* 0x000fc800078efcff */
[----:B------:R-:W-:-:S13]  /*9260*/  ISETP.NE.AND P1, PT, R0, 0x3, PT ;  /* 0x000000030000780c */ /* 0x000fda0003f25270 */
[----:B------:R-:W-:Y:S05]  /*9270*/  @!P1 BRA `(.L_x_110) ;  /* 0x0000000000049947 */ /* 0x000fea0003800000 */
[----:B------:R-:W-:Y:S01]  /*9280*/  BPT.TRAP 0x1 ;  /* 0x000000040000795c */ /* 0x000fe20000300000 */
.L_x_110:
[----:B------:R-:W-:Y:S01]  /*9290*/  IMAD.U32 R3, RZ, RZ, UR43 ;  /* 0x0000002bff037e24 */ /* 0x000fe2000f8e00ff */
[----:B------:R-:W-:Y:S02]  /*92a0*/  MOV R2, 0x400 ;  /* 0x0000040000027802 */ /* 0x000fe40000000f00 */
[----:B------:R-:W-:Y:S02]  /*92b0*/  SHF.L.U32 R0, R9, 0x1f, RZ ;  /* 0x0000001f09007819 */ /* 0x000fe400000006ff */
[----:B------:R-:W-:-:S04]  /*92c0*/  LEA R3, R3, R2, 0x18 ;  /* 0x0000000203037211 */ /* 0x000fc800078ec0ff */
[----:B------:R-:W3:Y:S02]  /*92d0*/  SYNCS.PHASECHK.TRANS64.TRYWAIT P0, [R3+URZ+0x120], R0 ;  /* 0x00012000030075a7 */ /* 0x000ee4000800017f */
[----:B---3--:R-:W-:Y:S05]  /*92e0*/  @!P0 BRA `(.L_x_111) ;  /* 0x0000001800888947 */ /* 0x008fea0003800000 */
.L_x_151:
[----:B------:R-:W-:Y:S05]  /*92f0*/  @!P1 BRA `(.L_x_112) ;  /* 0x0000000000049947 */ /* 0x000fea0003800000 */
[----:B------:R-:W-:Y:S01]  /*9300*/  BPT.TRAP 0x1 ;  /* 0x000000040000795c */ /* 0x000fe20000300000 */
.L_x_112:
[----:B---3--:R-:W-:-:S07]  /*9310*/  SHF.L.U32 R0, R9, 0x1f, RZ ;  /* 0x0000001f09007819 */ /* 0x008fce00000006ff */
.L_x_113:
[----:B---3--:R3:W4:Y:S02]  /*9320*/  SYNCS.PHASECHK.TRANS64.TRYWAIT P0, [R3+URZ+0x128], R0 ;  /* 0x00012800030075a7 */ /* 0x008724000800017f */
[----:B----4-:R-:W-:Y:S05]  /*9330*/  @!P0 NANOSLEEP.SYNCS 0x989680 ;  /* 0x009896800000895d */ /* 0x010fea0003900000 */
[----:B------:R-:W4:Y:S02]  /*9340*/  @!P0 SYNCS.PHASECHK.TRANS64 P0, [R3+URZ+0x128], R0 ;  /* 0x00012800030085a7 */ /* 0x000f24000800007f */
[----:B----4-:R-:W-:Y:S05]  /*9350*/  @!P0 BRA `(.L_x_113) ;  /* 0xfffffffc00f08947 */ /* 0x010fea000383ffff */
.L_x_109:
[----:B------:R-:W-:Y:S05]  /*9360*/  BSYNC B0 ;  /* 0x0000000000007941 */ /* 0x000fea0003800000 */
.L_x_108:
[----:B------:R-:W-:Y:S05]  /*9370*/  EXIT ;  /* 0x000000000000794d */ /* 0x000fea0003800000 */
.L_x_82:
[----:B------:R-:W-:Y:S01]  /*9380*/  LOP3.LUT P0, RZ, R12, 0xff, RZ, 0xc0, !PT ;  /* 0x000000ff0cff7812 */ /* 0x000fe2000780c0ff */
[----:B------:R-:W-:Y:S01]  /*9390*/  IMAD.MOV.U32 R12, RZ, RZ, RZ ;  /* 0x000000ffff0c7224 */ /* 0x000fe200078e00ff */
[----:B------:R-:W-:-:S11]  /*93a0*/  MOV R0, 0x1 ;  /* 0x0000000100007802 */ /* 0x000fd60000000f00 */
[----:B------:R-:W-:Y:S05]  /*93b0*/  @!P0 BRA `(.L_x_114) ;  /* 0x0000000c00208947 */ /* 0x000fea0003800000 */
[----:B------:R-:W1:Y:S01]  /*93c0*/  LDC R0, c[0x0][0x28c] ;  /* 0x0000a300ff007b82 */ /* 0x000e620000000800 */
[----:B------:R-:W-:Y:S01]  /*93d0*/  ULDC UR7, c[0x0][0x900] ;  /* 0x0002400000077ab9 */ /* 0x000fe20000000800 */
[----:B------:R-:W-:Y:S01]  /*93e0*/  UMOV UR8, 0xffffffff ;  /* 0xffffffff00087882 */ /* 0x000fe20000000000 */
[----:B------:R-:W-:Y:S01]  /*93f0*/  BSSY B0, `(.L_x_114) ;  /* 0x00000c4000007945 */ /* 0x000fe20003800000 */
[----:B------:R-:W-:Y:S01]  /*9400*/  USHF.L.U32 UR4, UR43, 0x5, URZ ;  /* 0x000000052b047899 */ /* 0x000fe2000800063f */
[----:B------:R-:W-:Y:S01]  /*9410*/  IMAD.MOV.U32 R10, RZ, RZ, 0x1 ;  /* 0x00000001ff0a7424 */ /* 0x000fe200078e00ff */
[----:B------:R-:W-:Y:S01]  /*9420*/  USHF.L.U32 UR5, UR43, 0xb, URZ ;  /* 0x0000000b2b057899 */ /* 0x000fe2000800063f */
[----:B------:R-:W-:Y:S01]  /*9430*/  LOP3.LUT R9, R19, 0x2, RZ, 0xfc, !PT ;  /* 0x0000000213097812 */ /* 0x000fe200078efcff */
[----:B------:R-:W-:Y:S01]  /*9440*/  USHF.L.U32 UR8, UR8, UR7, URZ ;  /* 0x0000000708087299 */ /* 0x000fe2000800063f */
[----:B------:R-:W-:Y:S01]  /*9450*/  IMAD.MOV.U32 R12, RZ, RZ, RZ ;  /* 0x000000ffff0c7224 */ /* 0x000fe200078e00ff */
[----:B------:R-:W-:Y:S01]  /*9460*/  ULDC UR6, c[0x0][0x8a8] ;  /* 0x00022a0000067ab9 */ /* 0x000fe20000000800 */
[----:B------:R-:W-:Y:S01]  /*9470*/  UMOV UR9, 0x1 ;  /* 0x0000000100097882 */ /* 0x000fe20000000000 */
[----:B------:R-:W-:-:S02]  /*9480*/  ULOP3.LUT UR4, UR4, 0x20, URZ, 0xc0, !UPT ;  /* 0x0000002004047892 */ /* 0x000fc4000f8ec03f */
[----:B------:R-:W-:Y:S02]  /*9490*/  ULOP3.LUT UR5, UR5, 0x800, URZ, 0xc0, !UPT ;  /* 0x0000080005057892 */ /* 0x000fe4000f8ec03f */
[----:B------:R-:W-:Y:S02]  /*94a0*/  UIADD3 UR6, UR6, -0x1, URZ ;  /* 0xffffffff06067890 */ /* 0x000fe4000fffe03f */
[----:B------:R-:W-:Y:S02]  /*94b0*/  USHF.L.U32 UR19, UR9, UR7, URZ ;  /* 0x0000000709137299 */ /* 0x000fe4000800063f */
[----:B------:R-:W-:Y:S01]  /*94c0*/  ULOP3.LUT UR18, URZ, UR8, URZ, 0x33, !UPT ;  /* 0x000000083f127292 */ /* 0x000fe2000f8e333f */
[----:B------:R-:W-:Y:S01]  /*94d0*/  ULDC.64 UR22, c[0x0][0x198] ;  /* 0x0000660000167ab9 */ /* 0x000fe20000000a00 */
[----:B-1----:R-:W-:-:S05]  /*94e0*/  VIADD R0, R0, 0x3f ;  /* 0x0000003f00007836 */ /* 0x002fca0000000000 */
[----:B------:R-:W-:-:S04]  /*94f0*/  SHF.R.S32.HI R3, RZ, 0x1f, R0 ;  /* 0x0000001fff037819 */ /* 0x000fc80000011400 */
[----:B------:R-:W-:Y:S01]  /*9500*/  LEA.HI R3, R3, R0, RZ, 0x6 ;  /* 0x0000000003037211 */ /* 0x000fe200078f30ff */
[----:B------:R-:W-:-:S03]  /*9510*/  IMAD.MOV.U32 R0, RZ, RZ, 0x1 ;  /* 0x00000001ff007424 */ /* 0x000fc600078e00ff */
[----:B------:R-:W-:-:S05]  /*9520*/  SHF.R.S32.HI R3, RZ, 0x6, R3 ;  /* 0x00000006ff037819 */ /* 0x000fca0000011403 */
[----:B------:R-:W-:-:S07]  /*9530*/  VIADD R8, R3, 0x1 ;  /* 0x0000000103087836 */ /* 0x000fce0000000000 */
.L_x_125:
[----:B------:R-:W-:-:S03]  /*9540*/  UMOV UR7, 0xffffffff ;  /* 0xffffffff00077882 */ /* 0x000fc60000000000 */
[----:B------:R-:W-:Y:S05]  /*9550*/  BRA.DIV UR7, `(.L_x_115) ;  /* 0x0000001a07007947 */ /* 0x000fea000b800000 */
[----:B------:R-:W-:-:S13]  /*9560*/  ELECT P6, URZ, PT ;  /* 0x00000000003f782f */ /* 0x000fda00038c0000 */
.L_x_154:
[----:B------:R-:W1:Y:S01]  /*9570*/  LDC R4, c[0x0][0x28c] ;  /* 0x0000a300ff047b82 */ /* 0x000e620000000800 */
[----:B------:R-:W-:Y:S01]  /*9580*/  BSSY B1, `(.L_x_116) ;  /* 0x0000038000017945 */ /* 0x000fe20003800000 */
[----:B-1----:R-:W-:-:S13]  /*9590*/  ISETP.LT.OR P6, PT, R4, 0x1, !P6 ;  /* 0x000000010400780c */ /* 0x002fda00077c1670 */
[----:B------:R-:W-:Y:S05]  /*95a0*/  @P6 BRA `(.L_x_117) ;  /* 0x0000000000d46947 */ /* 0x000fea0003800000 */
[----:B------:R-:W-:Y:S01]  /*95b0*/  LEA R15, R7, UR4, 0x6 ;  /* 0x00000004070f7c11 */ /* 0x000fe2000f8e30ff */
[----:B------:R-:W-:Y:S01]  /*95c0*/  IMAD.SHL.U32 R20, R20, 0x80, RZ ;  /* 0x0000008014147824 */ /* 0x000fe200078e00ff */
[----:B------:R-:W-:Y:S01]  /*95d0*/  MOV R5, R0 ;  /* 0x0000000000057202 */ /* 0x000fe20000000f00 */
[----:B------:R-:W-:Y:S02]  /*95e0*/  IMAD.MOV.U32 R21, RZ, RZ, RZ ;  /* 0x000000ffff157224 */ /* 0x000fe400078e00ff */
[----:B------:R-:W-:Y:S02]  /*95f0*/  IMAD.MOV.U32 R4, RZ, RZ, R8 ;  /* 0x000000ffff047224 */ /* 0x000fe400078e0008 */
[----:B------:R-:W-:-:S07]  /*9600*/  IMAD.MOV.U32 R7, RZ, RZ, R12 ;  /* 0x000000ffff077224 */ /* 0x000fce00078e000c */
.L_x_120:
[----:B------:R-:W1:Y:S01]  /*9610*/  S2R R14, SR_CgaCtaId ;  /* 0x00000000000e7919 */ /* 0x000e620000008800 */
[----:B------:R-:W-:Y:S02]  /*9620*/  MOV R11, 0x400 ;  /* 0x00000400000b7802 */ /* 0x000fe40000000f00 */
[----:B------:R-:W-:-:S13]  /*9630*/  LOP3.LUT P1, RZ, R18, 0x7f, RZ, 0xc0, !PT ;  /* 0x0000007f12ff7812 */ /* 0x000fda000782c0ff */
[----:B------:R-:W2:Y:S01]  /*9640*/  @!P1 LDC R13, c[0x0][0x500] ;  /* 0x00014000ff0d9b82 */ /* 0x000ea20000000800 */
[----:B-1----:R-:W-:Y:S02]  /*9650*/  LEA R22, R14, R11, 0x18 ;  /* 0x0000000b0e167211 */ /* 0x002fe400078ec0ff */
[----:B------:R-:W-:-:S03]  /*9660*/  SHF.L.U32 R11, R5, 0x1f, RZ ;  /* 0x0000001f050b7819 */ /* 0x000fc600000006ff */
[----:B------:R-:W-:-:S04]  /*9670*/  IMAD R14, R7, 0x8, R22 ;  /* 0x00000008070e7824 */ /* 0x000fc800078e0216 */
[----:B------:R-:W1:Y:S02]  /*9680*/  SYNCS.PHASECHK.TRANS64.TRYWAIT P0, [R14+URZ+0x88], R11 ;  /* 0x0000880b0e0075a7 */ /* 0x000e64000800017f */
[----:B-12---:R-:W-:Y:S05]  /*9690*/  @!P0 BRA `(.L_x_118) ;  /* 0x0000001400d08947 */ /* 0x006fea0003800000 */
.L_x_155:
[----:B-1----:R-:W-:Y:S01]  /*96a0*/  PRMT R11, R9, 0x9910, RZ ;  /* 0x00009910090b7816 */ /* 0x002fe200000000ff */
[----:B------:R1:W-:Y:S03]  /*96b0*/  @!P1 SYNCS.ARRIVE.TRANS64 RZ, [R14+URZ], R13 ;  /* 0x0000000d0eff99a7 */ /* 0x0003e6000800003f */
[----:B------:R-:W-:-:S13]  /*96c0*/  ISETP.NE.AND P0, PT, R11, 0x2, PT ;  /* 0x000000020b00780c */ /* 0x000fda0003f05270 */
[----:B-1----:R-:W-:Y:S05]  /*96d0*/  @P0 BRA `(.L_x_119) ;  /* 0x0000000000040947 */ /* 0x002fea0003800000 */
[----:B------:R-:W-:Y:S01]  /*96e0*/  BPT.TRAP 0x1 ;  /* 0x000000040000795c */ /* 0x000fe20000300000 */
.L_x_119:
[C---:B------:R-:W-:Y:S01]  /*96f0*/  IMAD R11, R7.reuse, 0x2000, R22 ;  /* 0x00002000070b7824 */ /* 0x040fe200078e0216 */
[----:B------:R-:W-:Y:S01]  /*9700*/  R2UR UR8, R7 ;  /* 0x00000000070872ca */ /* 0x000fe200000e0000 */
[----:B------:R-:W-:Y:S01]  /*9710*/  VIADD R4, R4, 0xffffffff ;  /* 0xffffffff04047836 */ /* 0x000fe20000000000 */
[----:B------:R-:W-:Y:S01]  /*9720*/  R2UR UR13, R22 ;  /* 0x00000000160d72ca */ /* 0x000fe200000e0000 */
[----:B------:R-:W-:Y:S01]  /*9730*/  UIADD3 UR14, UP0, UR22, 0xf0, URZ ;  /* 0x000000f0160e7890 */ /* 0x000fe2000ff1e03f */
[----:B------:R-:W-:Y:S01]  /*9740*/  R2UR UR7, R11 ;  /* 0x000000000b0772ca */ /* 0x000fe200000e0000 */
[----:B------:R-:W-:Y:S01]  /*9750*/  UIADD3 UR24, UP1, UR22, 0x1f0, URZ ;  /* 0x000001f016187890 */ /* 0x000fe2000ff3e03f */
[----:B------:R-:W-:Y:S01]  /*9760*/  R2UR UR9, R14 ;  /* 0x000000000e0972ca */ /* 0x000fe200000e0000 */
[----:B------:R-:W-:Y:S01]  /*9770*/  UIADD3.X UR15, URZ, UR23, URZ, UP0, !UPT ;  /* 0x000000173f0f7290 */ /* 0x000fe200087fe43f */
[----:B------:R-:W-:Y:S01]  /*9780*/  R2UR UR11, R20 ;  /* 0x00000000140b72ca */ /* 0x000fe200000e0000 */
[----:B------:R-:W-:Y:S01]  /*9790*/  VIADD R7, R7, 0x1 ;  /* 0x0000000107077836 */ /* 0x000fe20000000000 */
[----:B------:R-:W-:Y:S01]  /*97a0*/  R2UR UR10, R21 ;  /* 0x00000000150a72ca */ /* 0x000fe200000e0000 */
[----:B------:R-:W-:Y:S01]  /*97b0*/  UIADD3.X UR25, URZ, UR23, URZ, UP1, !UPT ;  /* 0x000000173f197290 */ /* 0x000fe20008ffe43f */
[----:B------:R-:W-:Y:S01]  /*97c0*/  R2UR UR12, R6 ;  /* 0x00000000060c72ca */ /* 0x000fe200000e0000 */
[----:B------:R-:W-:Y:S01]  /*97d0*/  ULEA UR8, UR8, UR5, 0xc ;  /* 0x0000000508087291 */ /* 0x000fe2000f8e603f */
[----:B------:R-:W-:Y:S01]  /*97e0*/  R2UR UR20, R15 ;  /* 0x000000000f1472ca */ /* 0x000fe200000e0000 */
[----:B------:R-:W-:Y:S01]  /*97f0*/  UMOV UR16, 0x0 ;  /* 0x0000000000107882 */ /* 0x000fe20000000000 */
[----:B------:R-:W-:Y:S01]  /*9800*/  ISETP.GT.AND P1, PT, R4, 0x1, PT ;  /* 0x000000010400780c */ /* 0x000fe20003f24270 */
[----:B------:R-:W-:Y:S01]  /*9810*/  UIADD3 UR7, UR7, 0x4300, URZ ;  /* 0x0000430007077890 */ /* 0x000fe2000fffe03f */
[----:B------:R-:W-:Y:S01]  /*9820*/  ISETP.NE.AND P0, PT, R7, 0x11, PT ;  /* 0x000000110700780c */ /* 0x000fe20003f05270 */
[----:B------:R-:W-:Y:S01]  /*9830*/  UIADD3 UR13, UR13, 0x26300, UR8 ;  /* 0x000263000d0d7890 */ /* 0x000fe2000fffe008 */
[----:B------:R-:W-:Y:S01]  /*9840*/  VIADD R21, R21, 0x40 ;  /* 0x0000004015157836 */ /* 0x000fe20000000000 */
[----:B------:R-:W-:Y:S01]  /*9850*/  UMOV UR17, 0x10000000 ;  /* 0x1000000000117882 */ /* 0x000fe20000000000 */
[----:B------:R-:W-:Y:S01]  /*9860*/  UMOV UR21, 0x30000 ;  /* 0x0003000000157882 */ /* 0x000fe20000000000 */
[----:B------:R-:W-:Y:S01]  /*9870*/  SEL R14, RZ, 0x1, P0 ;  /* 0x00000001ff0e7807 */ /* 0x000fe20000000000 */
[----:B------:R-:W-:Y:S01]  /*9880*/  UMOV UR8, UR7 ;  /* 0x0000000700087c82 */ /* 0x000fe20008000000 */
[----:B------:R-:W-:Y:S01]  /*9890*/  SEL R7, R7, RZ, P0 ;  /* 0x000000ff07077207 */ /* 0x000fe20000000000 */
[----:B------:R1:W-:Y:S01]  /*98a0*/  UTMALDG.3D [UR8], [UR14], desc[UR16] ;  /* 0x000010080e0075b4 */ /* 0x0003e20008011000 */
[----:B------:R-:W-:Y:S01]  /*98b0*/  LOP3.LUT R5, R5, R14, RZ, 0x3c, !PT ;  /* 0x0000000e05057212 */ /* 0x000fe200078e3cff */
[----:B-1----:R-:W-:Y:S01]  /*98c0*/  UMOV UR8, UR13 ;  /* 0x0000000d00087c82 */ /* 0x002fe20008000000 */
[----:B------:R-:W-:-:S02]  /*98d0*/  UMOV UR11, UR20 ;  /* 0x00000014000b7c82 */ /* 0x000fc40008000000 */
[----:B------:R1:W-:Y:S02]  /*98e0*/  UTMALDG.3D.MULTICAST [UR8], [UR24], UR21, desc[UR16] ;  /* 0x00001008180073b4 */ /* 0x0003e40008011815 */
[----:B-1----:R-:W-:Y:S05]  /*98f0*/  @P1 BRA `(.L_x_120) ;  /* 0xfffffffc00441947 */ /* 0x002fea000383ffff */
.L_x_117:
[----:B------:R-:W-:Y:S05]  /*9900*/  BSYNC B1 ;  /* 0x0000000000017941 */ /* 0x000fea0003800000 */
.L_x_116:
[----:B------:R-:W-:Y:S01]  /*9910*/  LOP3.LUT P1, RZ, R10, 0xff, RZ, 0xc0, !PT ;  /* 0x000000ff0aff7812 */ /* 0x000fe2000782c0ff */
[C---:B------:R-:W-:Y:S01]  /*9920*/  IMAD.IADD R12, R3.reuse, 0x1, R12 ;  /* 0x00000001030c7824 */ /* 0x040fe200078e020c */
[----:B------:R-:W-:Y:S01]  /*9930*/  ULDC.64 UR8, c[0x0][0x8f8] ;  /* 0x00023e0000087ab9 */ /* 0x000fe20000000a00 */
[C---:B------:R-:W-:Y:S01]  /*9940*/  ISETP.GE.U32.AND P2, PT, R3.reuse, 0x11, PT ;  /* 0x000000110300780c */ /* 0x040fe20003f46070 */
[----:B------:R-:W-:Y:S01]  /*9950*/  BSSY B1, `(.L_x_121) ;  /* 0x000006b000017945 */ /* 0x000fe20003800000 */
[----:B------:R-:W-:Y:S01]  /*9960*/  IMAD.MOV.U32 R20, RZ, RZ, -0x1 ;  /* 0xffffffffff147424 */ /* 0x000fe200078e00ff */
[----:B------:R-:W-:Y:S02]  /*9970*/  ISETP.GT.U32.AND P0, PT, R12, 0x10, PT ;  /* 0x000000100c00780c */ /* 0x000fe40003f04070 */
[----:B------:R-:W-:Y:S02]  /*9980*/  PRMT R10, RZ, 0x7610, R10 ;  /* 0x00007610ff0a7816 */ /* 0x000fe4000000000a */
[----:B------:R-:W-:-:S03]  /*9990*/  ISETP.LT.U32.AND P0, PT, R3, 0x11, P0 ;  /* 0x000000110300780c */ /* 0x000fc60000701070 */
[----:B------:R-:W1:Y:S01]  /*99a0*/  @P1 S2R R5, SR_CgaCtaId ;  /* 0x0000000000051919 */ /* 0x000e620000008800 */
[----:B------:R-:W-:-:S04]  /*99b0*/  @P1 MOV R4, 0x400 ;  /* 0x0000040000041802 */ /* 0x000fc80000000f00 */
[----:B-1----:R-:W-:Y:S01]  /*99c0*/  @P1 LEA R6, R5, R4, 0x18 ;  /* 0x0000000405061211 */ /* 0x002fe200078ec0ff */
[----:B------:R-:W-:-:S03]  /*99d0*/  IMAD.WIDE.U32 R4, R12, -0xf0f0f0f, RZ ;  /* 0xf0f0f0f10c047825 */ /* 0x000fc600078e00ff */
[----:B------:R1:W-:Y:S01]  /*99e0*/  @P1 SYNCS.ARRIVE.TRANS64.A1T0 RZ, [R6+URZ+0x138], RZ ;  /* 0x000138ff06ff19a7 */ /* 0x0003e2000810003f */
[----:B------:R-:W-:Y:S02]  /*99f0*/  IADD3 R16, P1, R16, UR36, RZ ;  /* 0x0000002410107c10 */ /* 0x000fe4000ff3e0ff */
[----:B------:R-:W-:Y:S02]  /*9a00*/  SHF.R.U32.HI R7, RZ, 0x4, R5 ;  /* 0x00000004ff077819 */ /* 0x000fe40000011605 */
[----:B------:R-:W-:Y:S02]  /*9a10*/  SEL R5, RZ, 0x1, !P0 ;  /* 0x00000001ff057807 */ /* 0x000fe40004000000 */
[----:B------:R-:W-:Y:S01]  /*9a20*/  IADD3.X R17, R17, UR42, RZ, P1, !PT ;  /* 0x0000002a11117c10 */ /* 0x000fe20008ffe4ff */
[----:B------:R-:W-:Y:S01]  /*9a30*/  IMAD R12, R7, -0x11, R12 ;  /* 0xffffffef070c7824 */ /* 0x000fe200078e020c */
[----:B------:R-:W-:Y:S02]  /*9a40*/  ISETP.GE.U32.AND P0, PT, R16, UR8, PT ;  /* 0x0000000810007c0c */ /* 0x000fe4000bf06070 */
[----:B------:R-:W-:-:S02]  /*9a50*/  LOP3.LUT R0, R0, R5, RZ, 0x3c, !PT ;  /* 0x0000000500007212 */ /* 0x000fc400078e3cff */
[----:B------:R-:W-:Y:S02]  /*9a60*/  ISETP.GE.U32.AND.EX P0, PT, R17, UR9, PT, P0 ;  /* 0x0000000911007c0c */ /* 0x000fe4000bf06100 */
[----:B------:R-:W-:Y:S01]  /*9a70*/  @P2 LOP3.LUT R0, R0, 0x1, R7, 0x78, !PT ;  /* 0x0000000100002812 */ /* 0x000fe200078e7807 */
[----:B------:R-:W-:Y:S01]  /*9a80*/  IMAD.MOV.U32 R7, RZ, RZ, -0x1 ;  /* 0xffffffffff077424 */ /* 0x000fe200078e00ff */
[----:B-1----:R-:W-:Y:S02]  /*9a90*/  MOV R6, 0xffffffff ;  /* 0xffffffff00067802 */ /* 0x002fe40000000f00 */
[----:B------:R-:W-:-:S07]  /*9aa0*/  PRMT R4, RZ, 0x7610, R4 ;  /* 0x00007610ff047816 */ /* 0x000fce0000000004 */
[----:B------:R-:W-:Y:S05]  /*9ab0*/  @P0 BRA `(.L_x_122) ;  /* 0x0000000400500947 */ /* 0x000fea0003800000 */
[----:B------:R-:W1:Y:S01]  /*9ac0*/  S2R R14, SR_CTAID.X ;  /* 0x00000000000e7919 */ /* 0x000e620000002500 */
[----:B------:R-:W-:Y:S01]  /*9ad0*/  ULDC.64 UR8, c[0x0][0x8d0] ;  /* 0x0002340000087ab9 */ /* 0x000fe20000000a00 */
[----:B------:R-:W2:Y:S01]  /*9ae0*/  LDC R15, c[0x0][0x144] ;  /* 0x00005100ff0f7b82 */ /* 0x000ea20000000800 */
[----:B------:R-:W-:Y:S01]  /*9af0*/  ISETP.NE.U32.AND P0, PT, RZ, UR8, PT ;  /* 0x00000008ff007c0c */ /* 0x000fe2000bf05070 */
[----:B------:R-:W3:Y:S01]  /*9b00*/  S2R R11, SR_CTAID.Y ;  /* 0x00000000000b7919 */ /* 0x000ee20000002600 */
[----:B------:R-:W-:Y:S01]  /*9b10*/  ULDC UR7, c[0x0][0x150] ;  /* 0x0000540000077ab9 */ /* 0x000fe20000000800 */
[----:B------:R-:W-:Y:S01]  /*9b20*/  ULDC UR10, c[0x0][0x8d8] ;  /* 0x00023600000a7ab9 */ /* 0x000fe20000000800 */
[----:B------:R-:W-:Y:S01]  /*9b30*/  ISETP.NE.AND.EX P0, PT, RZ, UR9, PT, P0 ;  /* 0x00000009ff007c0c */ /* 0x000fe2000bf05300 */
[----:B------:R-:W-:Y:S01]  /*9b40*/  IMAD.MOV.U32 R4, RZ, RZ, R16 ;  /* 0x000000ffff047224 */ /* 0x000fe200078e0010 */
[----:B-1----:R-:W-:-:S05]  /*9b50*/  I2FP.F32.U32 R5, R14 ;  /* 0x0000000e00057245 */ /* 0x002fca0000201000 */
[----:B------:R-:W-:Y:S01]  /*9b60*/  FMUL R20, R5, UR7 ;  /* 0x0000000705147c20 */ /* 0x000fe20008400000 */
[----:B------:R-:W-:-:S05]  /*9b70*/  IMAD.MOV.U32 R5, RZ, RZ, R17 ;  /* 0x000000ffff057224 */ /* 0x000fca00078e0011 */
[----:B---3--:R-:W-:Y:S05]  /*9b80*/  @!P0 BRA `(.L_x_123) ;  /* 0x0000000000288947 */ /* 0x008fea0003800000 */
[----:B------:R-:W-:Y:S02]  /*9b90*/  ULDC UR7, c[0x0][0x8dc] ;  /* 0x0002370000077ab9 */ /* 0x000fe40000000800 */
[----:B------:R-:W-:-:S05]  /*9ba0*/  IADD3 R5, P0, R16, UR7, RZ ;  /* 0x0000000710057c10 */ /* 0x000fca000ff1e0ff */
[----:B------:R-:W-:-:S04]  /*9bb0*/  IMAD.X R13, RZ, RZ, R17, P0 ;  /* 0x000000ffff0d7224 */ /* 0x000fc800000e0611 */
[----:B------:R-:W-:-:S04]  /*9bc0*/  IMAD.WIDE.U32 R6, R13, UR8, RZ ;  /* 0x000000080d067c25 */ /* 0x000fc8000f8e00ff */
[----:B------:R-:W-:-:S04]  /*9bd0*/  IMAD.WIDE.U32 R6, P0, R5, UR9, R6 ;  /* 0x0000000905067c25 */ /* 0x000fc8000f800006 */
[----:B------:R-:W-:-:S04]  /*9be0*/  IMAD.WIDE.U32 R4, R5, UR8, RZ ;  /* 0x0000000805047c25 */ /* 0x000fc8000f8e00ff */
[----:B------:R-:W-:Y:S01]  /*9bf0*/  IMAD.MOV.U32 R4, RZ, RZ, R7 ;  /* 0x000000ffff047224 */ /* 0x000fe200078e0007 */
[----:B------:R-:W-:Y:S01]  /*9c00*/  IADD3 RZ, P1, R5, R6, RZ ;  /* 0x0000000605ff7210 */ /* 0x000fe20007f3e0ff */
[----:B------:R-:W-:-:S04]  /*9c10*/  IMAD.X R5, RZ, RZ, RZ, P0 ;  /* 0x000000ffff057224 */ /* 0x000fc800000e06ff */
[----:B------:R-:W-:-:S08]  /*9c20*/  IMAD.WIDE.U32.X R4, R13, UR9, R4, P1 ;  /* 0x000000090d047c25 */ /* 0x000fd000088e0404 */
.L_x_123:
[--C-:B------:R-:W-:Y:S01]  /*9c30*/  SHF.R.U64 R13, R4, UR10, R5.reuse ;  /* 0x0000000a040d7c19 */ /* 0x100fe20008001205 */
[----:B------:R-:W1:Y:S01]  /*9c40*/  F2I.U32.TRUNC.NTZ R20, R20 ;  /* 0x0000001400147305 */ /* 0x000e62000020f000 */
[----:B------:R-:W-:Y:S01]  /*9c50*/  SHF.R.U32.HI R4, RZ, UR10, R5 ;  /* 0x0000000aff047c19 */ /* 0x000fe20008011605 */
[----:B------:R-:W-:Y:S01]  /*9c60*/  ULDC.64 UR8, c[0x0][0x8c8] ;  /* 0x0002320000087ab9 */ /* 0x000fe20000000a00 */
[----:B------:R-:W-:Y:S01]  /*9c70*/  IADD3 R7, P0, RZ, -R13, RZ ;  /* 0x8000000dff077210 */ /* 0x000fe20007f1e0ff */
[----:B------:R-:W-:Y:S01]  /*9c80*/  ULDC.64 UR10, c[0x0][0x8e8] ;  /* 0x00023a00000a7ab9 */ /* 0x000fe20000000a00 */
[----:B------:R-:W3:Y:S01]  /*9c90*/  LDC R22, c[0x0][0x148] ;  /* 0x00005200ff167b82 */ /* 0x000ee20000000800 */
[----:B------:R-:W-:Y:S02]  /*9ca0*/  ULDC UR7, c[0x0][0x8c0] ;  /* 0x0002300000077ab9 */ /* 0x000fe40000000800 */
[----:B------:R-:W-:Y:S01]  /*9cb0*/  IMAD.X R4, RZ, RZ, ~R4, P0 ;  /* 0x000000ffff047224 */ /* 0x000fe200000e0e04 */
[----:B------:R-:W-:-:S03]  /*9cc0*/  ISETP.NE.U32.AND P0, PT, RZ, UR10, PT ;  /* 0x0000000aff007c0c */ /* 0x000fc6000bf05070 */
[----:B------:R-:W-:Y:S01]  /*9cd0*/  IMAD R6, R4, UR8, RZ ;  /* 0x0000000804067c24 */ /* 0x000fe2000f8e02ff */
[----:B------:R-:W-:Y:S01]  /*9ce0*/  ISETP.NE.AND.EX P0, PT, RZ, UR11, PT, P0 ;  /* 0x0000000bff007c0c */ /* 0x000fe2000bf05300 */
[----:B------:R-:W-:Y:S01]  /*9cf0*/  IMAD.WIDE.U32 R4, R7, UR8, R16 ;  /* 0x0000000807047c25 */ /* 0x000fe2000f8e0010 */
[----:B------:R-:W-:-:S03]  /*9d00*/  ULDC UR8, c[0x0][0x154] ;  /* 0x0000550000087ab9 */ /* 0x000fc60000000800 */
[----:B------:R-:W-:Y:S02]  /*9d10*/  IMAD R7, R7, UR9, R6 ;  /* 0x0000000907077c24 */ /* 0x000fe4000f8e0206 */
[----:B-1----:R-:W-:Y:S02]  /*9d20*/  IMAD.MOV R6, RZ, RZ, -R20 ;  /* 0x000000ffff067224 */ /* 0x002fe400078e0a14 */
[----:B------:R-:W-:Y:S02]  /*9d30*/  IMAD.IADD R5, R5, 0x1, R7 ;  /* 0x0000000105057824 */ /* 0x000fe400078e0207 */
[----:B--2---:R-:W-:Y:S01]  /*9d40*/  IMAD R14, R15, R6, R14 ;  /* 0x000000060f0e7224 */ /* 0x004fe200078e020e */
[----:B------:R-:W-:Y:S02]  /*9d50*/  I2FP.F32.U32 R6, R11 ;  /* 0x0000000b00067245 */ /* 0x000fe40000201000 */
[--C-:B------:R-:W-:Y:S02]  /*9d60*/  SHF.R.U64 R15, R4, UR7, R5.reuse ;  /* 0x00000007040f7c19 */ /* 0x100fe40008001205 */
[----:B------:R-:W-:Y:S01]  /*9d70*/  SHF.R.U32.HI R4, RZ, UR7, R5 ;  /* 0x00000007ff047c19 */ /* 0x000fe20008011605 */
[----:B------:R-:W-:Y:S01]  /*9d80*/  FMUL R6, R6, UR8 ;  /* 0x0000000806067c20 */ /* 0x000fe20008400000 */
[----:B------:R-:W-:-:S02]  /*9d90*/  ULDC UR7, c[0x0][0x8b0] ;  /* 0x00022c0000077ab9 */ /* 0x000fc40000000800 */
[--C-:B------:R-:W-:Y:S01]  /*9da0*/  SHF.R.U64 R21, R15, UR7, R4.reuse ;  /* 0x000000070f157c19 */ /* 0x100fe20008001204 */
[----:B------:R1:W2:Y:S01]  /*9db0*/  F2I.U32.TRUNC.NTZ R24, R6 ;  /* 0x0000000600187305 */ /* 0x0002a2000020f000 */
[----:B------:R-:W-:Y:S01]  /*9dc0*/  SHF.R.U32.HI R4, RZ, UR7, R4 ;  /* 0x00000007ff047c19 */ /* 0x000fe20008011604 */
[----:B------:R-:W-:-:S03]  /*9dd0*/  ULDC UR7, c[0x0][0x900] ;  /* 0x0002400000077ab9 */ /* 0x000fc60000000800 */
[--C-:B------:R-:W-:Y:S02]  /*9de0*/  SHF.R.U64 R20, R21, UR7, R4.reuse ;  /* 0x0000000715147c19 */ /* 0x100fe40008001204 */
[----:B------:R-:W-:-:S03]  /*9df0*/  SHF.R.U32.HI R23, RZ, UR7, R4 ;  /* 0x00000007ff177c19 */ /* 0x000fc60008011604 */
[----:B------:R-:W-:Y:S01]  /*9e00*/  IMAD.MOV.U32 R4, RZ, RZ, R20 ;  /* 0x000000ffff047224 */ /* 0x000fe200078e0014 */
[----:B------:R-:W-:Y:S01]  /*9e10*/  MOV R5, R23 ;  /* 0x0000001700057202 */ /* 0x000fe20000000f00 */
[----:B-1----:R-:W-:Y:S06]  /*9e20*/  @!P0 BRA `(.L_x_124) ;  /* 0x0000000000288947 */ /* 0x002fec0003800000 */
        /* <DEDUP_REMOVED lines=10> */
.L_x_124:
[----:B------:R-:W-:Y:S01]  /*9ed0*/  ISETP.NE.AND P0, PT, R2, 0x1, PT ;  /* 0x000000010200780c */ /* 0x000fe20003f05270 */
[----:B------:R-:W-:Y:S01]  /*9ee0*/  ULDC UR7, c[0x0][0x8f0] ;  /* 0x00023c0000077ab9 */ /* 0x000fe20000000800 */
[----:B------:R-:W-:Y:S01]  /*9ef0*/  LOP3.LUT R21, R21, UR18, RZ, 0xc0, !PT ;  /* 0x0000001215157c12 */ /* 0x000fe2000f8ec0ff */
[----:B--2---:R-:W-:Y:S01]  /*9f00*/  IMAD.MOV R24, RZ, RZ, -R24 ;  /* 0x000000ffff187224 */ /* 0x004fe200078e0a18 */
[----:B------:R-:W-:Y:S01]  /*9f10*/  SHF.R.U64 R4, R4, UR7, R5 ;  /* 0x0000000704047c19 */ /* 0x000fe20008001205 */
[----:B------:R-:W-:Y:S01]  /*9f20*/  ULDC UR7, c[0x0][0x8e0] ;  /* 0x0002380000077ab9 */ /* 0x000fe20000000800 */
[----:B------:R-:W-:Y:S01]  /*9f30*/  LOP3.LUT R15, R15, UR6, RZ, 0xc0, !PT ;  /* 0x000000060f0f7c12 */ /* 0x000fe2000f8ec0ff */
[----:B------:R-:W-:Y:S01]  /*9f40*/  ULDC UR8, c[0x0][0x8b8] ;  /* 0x00022e0000087ab9 */ /* 0x000fe20000000800 */
[----:B------:R-:W-:Y:S02]  /*9f50*/  IMAD.MOV.U32 R6, RZ, RZ, R13 ;  /* 0x000000ffff067224 */ /* 0x000fe400078e000d */
[----:B------:R-:W-:-:S02]  /*9f60*/  IMAD.MOV R5, RZ, RZ, -R4 ;  /* 0x000000ffff057224 */ /* 0x000fc400078e0a04 */
[----:B------:R-:W-:Y:S02]  /*9f70*/  IMAD R21, R4, UR19, R21 ;  /* 0x0000001304157c24 */ /* 0x000fe4000f8e0215 */
[----:B---3--:R-:W-:Y:S02]  /*9f80*/  @P0 IMAD R14, R22, R24, R11 ;  /* 0x00000018160e0224 */ /* 0x008fe400078e020b */
[----:B------:R-:W-:Y:S01]  /*9f90*/  IMAD R20, R5, UR7, R20 ;  /* 0x0000000705147c24 */ /* 0x000fe2000f8e0214 */
[----:B------:R-:W-:Y:S01]  /*9fa0*/  ULDC UR7, c[0x0][0x8a8] ;  /* 0x00022a0000077ab9 */ /* 0x000fe20000000800 */
[----:B------:R-:W-:Y:S02]  /*9fb0*/  IMAD R14, R21, UR8, R14 ;  /* 0x00000008150e7c24 */ /* 0x000fe4000f8e020e */
[----:B------:R-:W-:Y:S02]  /*9fc0*/  IMAD R5, R20, UR7, R15 ;  /* 0x0000000714057c24 */ /* 0x000fe4000f8e020f */
[----:B------:R-:W-:-:S03]  /*9fd0*/  IMAD.MOV.U32 R4, RZ, RZ, 0x1 ;  /* 0x00000001ff047424 */ /* 0x000fc600078e00ff */
[----:B------:R-:W-:Y:S02]  /*9fe0*/  SEL R7, R5, R14, !P0 ;  /* 0x0000000e05077207 */ /* 0x000fe40004000000 */
[----:B------:R-:W-:-:S07]  /*9ff0*/  SEL R20, R14, R5, !P0 ;  /* 0x000000050e147207 */ /* 0x000fce0004000000 */
.L_x_122:
[----:B------:R-:W-:Y:S05]  /*a000*/  BSYNC B1 ;  /* 0x0000000000017941 */ /* 0x000fea0003800000 */
.L_x_121:
[----:B------:R-:W-:-:S13]  /*a010*/  LOP3.LUT P0, RZ, R4, 0xff, RZ, 0xc0, !PT ;  /* 0x000000ff04ff7812 */ /* 0x000fda000780c0ff */
[----:B------:R-:W-:Y:S05]  /*a020*/  @P0 BRA `(.L_x_125) ;  /* 0xfffffff400440947 */ /* 0x000fea000383ffff */
[----:B------:R-:W-:Y:S05]  /*a030*/  BSYNC B0 ;  /* 0x0000000000007941 */ /* 0x000fea0003800000 */
.L_x_114:
[----:B------:R-:W-:-:S03]  /*a040*/  UMOV UR7, 0xffffffff ;  /* 0xffffffff00077882 */ /* 0x000fc60000000000 */
[----:B------:R-:W-:Y:S05]  /*a050*/  BRA.DIV UR7, `(.L_x_126) ;  /* 0x0000000e07747947 */ /* 0x000fea000b800000 */
[----:B------:R-:W-:-:S13]  /*a060*/  ELECT P6, URZ, PT ;  /* 0x00000000003f782f */ /* 0x000fda00038c0000 */
.L_x_158:
[----:B------:R-:W-:Y:S04]  /*a070*/  BSSY B0, `(.L_x_127) ;  /* 0x00000a0000007945 */ /* 0x000fe80003800000 */
[----:B------:R-:W-:Y:S05]  /*a080*/  @!P6 BRA `(.L_x_128) ;  /* 0x000000080078e947 */ /* 0x000fea0003800000 */
[----:B------:R-:W-:-:S04]  /*a090*/  LOP3.LUT R19, R19, 0x2, RZ, 0xfc, !PT ;  /* 0x0000000213137812 */ /* 0x000fc800078efcff */
[----:B------:R-:W-:-:S13]  /*a0a0*/  ISETP.NE.AND P0, PT, R19, 0x3, PT ;  /* 0x000000031300780c */ /* 0x000fda0003f05270 */
[----:B------:R-:W-:Y:S05]  /*a0b0*/  @!P0 BRA `(.L_x_129) ;  /* 0x0000000000048947 */ /* 0x000fea0003800000 */
[----:B------:R-:W-:Y:S01]  /*a0c0*/  BPT.TRAP 0x1 ;  /* 0x000000040000795c */ /* 0x000fe20000300000 */
.L_x_129:
[----:B------:R-:W1:Y:S01]  /*a0d0*/  S2R R3, SR_CgaCtaId ;  /* 0x0000000000037919 */ /* 0x000e620000008800 */
[----:B------:R-:W-:-:S04]  /*a0e0*/  MOV R2, 0x400 ;  /* 0x0000040000027802 */ /* 0x000fc80000000f00 */
[----:B-1----:R-:W-:Y:S02]  /*a0f0*/  LEA R3, R3, R2, 0x18 ;  /* 0x0000000203037211 */ /* 0x002fe400078ec0ff */
[----:B------:R-:W-:-:S03]  /*a100*/  SHF.L.U32 R2, R0, 0x1f, RZ ;  /* 0x0000001f00027819 */ /* 0x000fc600000006ff */
[----:B------:R-:W-:-:S04]  /*a110*/  VIADD R3, R3, 0x88 ;  /* 0x0000008803037836 */ /* 0x000fc80000000000 */
[C---:B------:R-:W-:Y:S01]  /*a120*/  IMAD R7, R12.reuse, 0x8, R3 ;  /* 0x000000080c077824 */ /* 0x040fe200078e0203 */
[----:B------:R-:W-:-:S03]  /*a130*/  IADD3 R12, R12, 0x1, RZ ;  /* 0x000000010c0c7810 */ /* 0x000fc60007ffe0ff */
[----:B------:R-:W1:Y:S01]  /*a140*/  SYNCS.PHASECHK.TRANS64.TRYWAIT P0, [R7+URZ], R2 ;  /* 0x00000002070075a7 */ /* 0x000e62000800017f */
[----:B------:R-:W-:-:S04]  /*a150*/  ISETP.NE.AND P1, PT, R12, 0x11, PT ;  /* 0x000000110c00780c */ /* 0x000fc80003f25270 */
[----:B------:R-:W-:Y:S02]  /*a160*/  SEL R5, RZ, 0x1, P1 ;  /* 0x00000001ff057807 */ /* 0x000fe40000800000 */
[----:B------:R-:W-:Y:S02]  /*a170*/  SEL R12, R12, RZ, P1 ;  /* 0x000000ff0c0c7207 */ /* 0x000fe40000800000 */
[----:B------:R-:W-:-:S03]  /*a180*/  LOP3.LUT R5, R0, R5, RZ, 0x3c, !PT ;  /* 0x0000000500057212 */ /* 0x000fc600078e3cff */
[----:B------:R-:W-:Y:S01]  /*a190*/  IMAD R9, R12, 0x8, R3 ;  /* 0x000000080c097824 */ /* 0x000fe200078e0203 */
[----:B------:R-:W-:Y:S01]  /*a1a0*/  SHF.L.U32 R4, R5, 0x1f, RZ ;  /* 0x0000001f05047819 */ /* 0x000fe200000006ff */
[----:B-1----:R-:W-:Y:S06]  /*a1b0*/  @!P0 BRA `(.L_x_130) ;  /* 0x0000000c003c8947 */ /* 0x002fec0003800000 */
.L_x_159:
[----:B------:R-:W2:Y:S01]  /*a1c0*/  SYNCS.PHASECHK.TRANS64.TRYWAIT P0, [R9+URZ], R4 ;  /* 0x00000004090075a7 */ /* 0x000ea2000800017f */
[----:B------:R-:W-:-:S05]  /*a1d0*/  VIADD R0, R12, 0x1 ;  /* 0x000000010c007836 */ /* 0x000fca0000000000 */
[----:B------:R-:W-:-:S04]  /*a1e0*/  ISETP.NE.AND P1, PT, R0, 0x11, PT ;  /* 0x000000110000780c */ /* 0x000fc80003f25270 */
[----:B-1----:R-:W-:Y:S02]  /*a1f0*/  SEL R2, RZ, 0x1, P1 ;  /* 0x00000001ff027807 */ /* 0x002fe40000800000 */
[----:B------:R-:W-:Y:S02]  /*a200*/  SEL R0, R0, RZ, P1 ;  /* 0x000000ff00007207 */ /* 0x000fe40000800000 */
[----:B------:R-:W-:-:S03]  /*a210*/  LOP3.LUT R7, R5, R2, RZ, 0x3c, !PT ;  /* 0x0000000205077212 */ /* 0x000fc600078e3cff */
[----:B------:R-:W-:Y:S01]  /*a220*/  IMAD R6, R0, 0x8, R3 ;  /* 0x0000000800067824 */ /* 0x000fe200078e0203 */
[----:B------:R-:W-:Y:S01]  /*a230*/  SHF.L.U32 R5, R7, 0x1f, RZ ;  /* 0x0000001f07057819 */ /* 0x000fe200000006ff */
[----:B--2---:R-:W-:Y:S06]  /*a240*/  @!P0 BRA `(.L_x_131) ;  /* 0x0000000c002c8947 */ /* 0x004fec0003800000 */
.L_x_160:
[----:B------:R-:W2:Y:S01]  /*a250*/  SYNCS.PHASECHK.TRANS64.TRYWAIT P0, [R6+URZ], R5 ;  /* 0x00000005060075a7 */ /* 0x000ea2000800017f */
[----:B------:R-:W-:-:S05]  /*a260*/  VIADD R0, R0, 0x1 ;  /* 0x0000000100007836 */ /* 0x000fca0000000000 */
[----:B------:R-:W-:-:S04]  /*a270*/  ISETP.NE.AND P1, PT, R0, 0x11, PT ;  /* 0x000000110000780c */ /* 0x000fc80003f25270 */
[----:B------:R-:W-:Y:S02]  /*a280*/  SEL R2, RZ, 0x1, P1 ;  /* 0x00000001ff027807 */ /* 0x000fe40000800000 */
[----:B------:R-:W-:Y:S02]  /*a290*/  SEL R0, R0, RZ, P1 ;  /* 0x000000ff00007207 */ /* 0x000fe40000800000 */
[----:B------:R-:W-:-:S03]  /*a2a0*/  LOP3.LUT R7, R7, R2, RZ, 0x3c, !PT ;  /* 0x0000000207077212 */ /* 0x000fc600078e3cff */
[----:B-1----:R-:W-:Y:S01]  /*a2b0*/  IMAD R9, R0, 0x8, R3 ;  /* 0x0000000800097824 */ /* 0x002fe200078e0203 */
[----:B------:R-:W-:Y:S01]  /*a2c0*/  SHF.L.U32 R4, R7, 0x1f, RZ ;  /* 0x0000001f07047819 */ /* 0x000fe200000006ff */
[----:B--2---:R-:W-:Y:S06]  /*a2d0*/  @!P0 BRA `(.L_x_132) ;  /* 0x0000000c001c8947 */ /* 0x004fec0003800000 */
.L_x_161:
        /* <DEDUP_REMOVED lines=9> */
.L_x_162:
        /* <DEDUP_REMOVED lines=9> */
.L_x_163:
[----:B------:R-:W2:Y:S01]  /*a400*/  SYNCS.PHASECHK.TRANS64.TRYWAIT P0, [R9+URZ], R4 ;  /* 0x00000004090075a7 */ /* 0x000ea2000800017f */
[----:B------:R-:W-:-:S04]  /*a410*/  IADD3 R0, R0, 0x1, RZ ;  /* 0x0000000100007810 */ /* 0x000fc80007ffe0ff */
[----:B------:R-:W-:-:S04]  /*a420*/  ISETP.NE.AND P1, PT, R0, 0x11, PT ;  /* 0x000000110000780c */ /* 0x000fc80003f25270 */
[----:B------:R-:W-:Y:S02]  /*a430*/  SEL R2, RZ, 0x1, P1 ;  /* 0x00000001ff027807 */ /* 0x000fe40000800000 */
[----:B------:R-:W-:Y:S02]  /*a440*/  SEL R0, R0, RZ, P1 ;  /* 0x000000ff00007207 */ /* 0x000fe40000800000 */
[----:B------:R-:W-:-:S03]  /*a450*/  LOP3.LUT R7, R7, R2, RZ, 0x3c, !PT ;  /* 0x0000000207077212 */ /* 0x000fc600078e3cff */
[----:B-1----:R-:W-:Y:S01]  /*a460*/  IMAD R6, R0, 0x8, R3 ;  /* 0x0000000800067824 */ /* 0x002fe200078e0203 */
[----:B------:R-:W-:Y:S01]  /*a470*/  SHF.L.U32 R5, R7, 0x1f, RZ ;  /* 0x0000001f07057819 */ /* 0x000fe200000006ff */
[----:B--2---:R-:W-:Y:S06]  /*a480*/  @!P0 BRA `(.L_x_135) ;  /* 0x0000000800ec8947 */ /* 0x004fec0003800000 */
.L_x_164:
        /* <DEDUP_REMOVED lines=9> */
.L_x_165:
        /* <DEDUP_REMOVED lines=9> */
.L_x_166:
        /* <DEDUP_REMOVED lines=9> */
.L_x_167:
        /* <DEDUP_REMOVED lines=9> */
.L_x_168:
        /* <DEDUP_REMOVED lines=9> */
.L_x_169:
        /* <DEDUP_REMOVED lines=9> */
.L_x_170:
        /* <DEDUP_REMOVED lines=9> */
.L_x_171:
        /* <DEDUP_REMOVED lines=9> */
.L_x_172:
        /* <DEDUP_REMOVED lines=9> */
.L_x_173:
[----:B------:R-:W2:Y:S01]  /*a9a0*/  SYNCS.PHASECHK.TRANS64.TRYWAIT P0, [R9+URZ], R4 ;  /* 0x00000004090075a7 */ /* 0x000ea2000800017f */
[----:B------:R-:W-:-:S04]  /*a9b0*/  IADD3 R0, R0, 0x1, RZ ;  /* 0x0000000100007810 */ /* 0x000fc80007ffe0ff */
[----:B------:R-:W-:-:S04]  /*a9c0*/  ISETP.NE.AND P1, PT, R0, 0x11, PT ;  /* 0x000000110000780c */ /* 0x000fc80003f25270 */
[----:B------:R-:W-:Y:S02]  /*a9d0*/  SEL R2, RZ, 0x1, P1 ;  /* 0x00000001ff027807 */ /* 0x000fe40000800000 */
[----:B------:R-:W-:Y:S02]  /*a9e0*/  SEL R0, R0, RZ, P1 ;  /* 0x000000ff00007207 */ /* 0x000fe40000800000 */
[----:B------:R-:W-:Y:S01]  /*a9f0*/  LOP3.LUT R2, R7, R2, RZ, 0x3c, !PT ;  /* 0x0000000207027212 */ /* 0x000fe200078e3cff */
[----:B--2---:R-:W-:Y:S06]  /*aa00*/  @!P0 BRA `(.L_x_145) ;  /* 0x0000000800548947 */ /* 0x004fec0003800000 */
.L_x_174:
[----:B------:R-:W-:Y:S01]  /*aa10*/  IMAD R3, R0, 0x8, R3 ;  /* 0x0000000800037824 */ /* 0x000fe200078e0203 */
[----:B------:R-:W-:-:S07]  /*aa20*/  SHF.L.U32 R0, R2, 0x1f, RZ ;  /* 0x0000001f02007819 */ /* 0x000fce00000006ff */
.L_x_146:
[----:B---3--:R3:W4:Y:S02]  /*aa30*/  SYNCS.PHASECHK.TRANS64.TRYWAIT P0, [R3+URZ], R0 ;  /* 0x00000000030075a7 */ /* 0x008724000800017f */
[----:B----4-:R-:W-:Y:S05]  /*aa40*/  @!P0 NANOSLEEP.SYNCS 0x989680 ;  /* 0x009896800000895d */ /* 0x010fea0003900000 */
[----:B------:R-:W4:Y:S02]  /*aa50*/  @!P0 SYNCS.PHASECHK.TRANS64 P0, [R3+URZ], R0 ;  /* 0x00000000030085a7 */ /* 0x000f24000800007f */
[----:B----4-:R-:W-:Y:S05]  /*aa60*/  @!P0 BRA `(.L_x_146) ;  /* 0xfffffffc00f08947 */ /* 0x010fea000383ffff */
.L_x_128:
[----:B------:R-:W-:Y:S05]  /*aa70*/  BSYNC B0 ;  /* 0x0000000000007941 */ /* 0x000fea0003800000 */
.L_x_127:
[----:B------:R-:W-:Y:S05]  /*aa80*/  EXIT ;  /* 0x000000000000794d */ /* 0x000fea0003800000 */
.L_x_25:
[----:B--2---:R-:W-:-:S04]  /*aa90*/  IMAD.U32 R5, RZ, RZ, UR5 ;  /* 0x00000005ff057e24 */ /* 0x004fc8000f8e00ff */
[----:B------:R2:W3:Y:S03]  /*aaa0*/  SYNCS.PHASECHK.TRANS64.TRYWAIT P0, [R5+URZ], R0 ;  /* 0x00000000050075a7 */ /* 0x0004e6000800017f */
[----:B---3--:R-:W-:Y:S05]  /*aab0*/  @!P0 NANOSLEEP.SYNCS 0x989680 ;  /* 0x009896800000895d */ /* 0x008fea0003900000 */
[----:B------:R-:W3:Y:S02]  /*aac0*/  @!P0 SYNCS.PHASECHK.TRANS64 P0, [R5+URZ], R0 ;  /* 0x00000000050085a7 */ /* 0x000ee4000800007f */
[----:B---3--:R-:W-:Y:S05]  /*aad0*/  @!P0 BRA `(.L_x_25) ;  /* 0xfffffffc00ec8947 */ /* 0x008fea000383ffff */
[----:B------:R-:W-:Y:S05]  /*aae0*/  BRA `(.L_x_24) ;  /* 0xffffff7000807947 */ /* 0x000fea000383ffff */
.L_x_31:
[----:B--2---:R-:W-:-:S04]  /*aaf0*/  IMAD.U32 R6, RZ, RZ, UR8 ;  /* 0x00000008ff067e24 */ /* 0x004fc8000f8e00ff */
[----:B------:R2:W3:Y:S03]  /*ab00*/  SYNCS.PHASECHK.TRANS64.TRYWAIT P0, [R6+URZ], R5 ;  /* 0x00000005060075a7 */ /* 0x0004e6000800017f */
[----:B---3--:R-:W-:Y:S05]  /*ab10*/  @!P0 NANOSLEEP.SYNCS 0x989680 ;  /* 0x009896800000895d */ /* 0x008fea0003900000 */
[----:B------:R-:W3:Y:S02]  /*ab20*/  @!P0 SYNCS.PHASECHK.TRANS64 P0, [R6+URZ], R5 ;  /* 0x00000005060085a7 */ /* 0x000ee4000800007f */
[----:B---3--:R-:W-:Y:S05]  /*ab30*/  @!P0 BRA `(.L_x_31) ;  /* 0xfffffffc00ec8947 */ /* 0x008fea000383ffff */
[----:B------:R-:W-:Y:S05]  /*ab40*/  BRA `(.L_x_30) ;  /* 0xffffff7800047947 */ /* 0x000fea000383ffff */
.L_x_57:
[----:B-1----:R1:W2:Y:S02]  /*ab50*/  SYNCS.PHASECHK.TRANS64.TRYWAIT P0, [R13+URZ+0x110], R4 ;  /* 0x000110040d0075a7 */ /* 0x0022a4000800017f */
[----:B--2---:R-:W-:Y:S05]  /*ab60*/  @!P0 NANOSLEEP.SYNCS 0x989680 ;  /* 0x009896800000895d */ /* 0x004fea0003900000 */
[----:B------:R-:W2:Y:S02]  /*ab70*/  @!P0 SYNCS.PHASECHK.TRANS64 P0, [R13+URZ+0x110], R4 ;  /* 0x000110040d0085a7 */ /* 0x000ea4000800007f */
[----:B--2---:R-:W-:Y:S05]  /*ab80*/  @!P0 BRA `(.L_x_57) ;  /* 0xfffffffc00f08947 */ /* 0x004fea000383ffff */
[----:B------:R-:W-:Y:S05]  /*ab90*/  BRA `(.L_x_147) ;  /* 0xffffff8800287947 */ /* 0x000fea000383ffff */
.L_x_68:
[----:B-1----:R1:W2:Y:S02]  /*aba0*/  SYNCS.PHASECHK.TRANS64.TRYWAIT P0, [R25+URZ+0x110], R14 ;  /* 0x0001100e190075a7 */ /* 0x0022a4000800017f */
[----:B--2---:R-:W-:Y:S05]  /*abb0*/  @!P0 NANOSLEEP.SYNCS 0x989680 ;  /* 0x009896800000895d */ /* 0x004fea0003900000 */
[----:B------:R-:W2:Y:S02]  /*abc0*/  @!P0 SYNCS.PHASECHK.TRANS64 P0, [R25+URZ+0x110], R14 ;  /* 0x0001100e190085a7 */ /* 0x000ea4000800007f */
[----:B--2---:R-:W-:Y:S05]  /*abd0*/  @!P0 BRA `(.L_x_68) ;  /* 0xfffffffc00f08947 */ /* 0x004fea000383ffff */
[----:B------:R-:W-:Y:S05]  /*abe0*/  BRA `(.L_x_148) ;  /* 0xffffffa800cc7947 */ /* 0x000fea000383ffff */
.L_x_84:
[----:B-1----:R-:W-:-:S04]  /*abf0*/  IMAD.U32 R4, RZ, RZ, UR4 ;  /* 0x00000004ff047e24 */ /* 0x002fc8000f8e00ff */
[----:B------:R1:W2:Y:S03]  /*ac00*/  SYNCS.PHASECHK.TRANS64.TRYWAIT P0, [R4+URZ+0x138], R3 ;  /* 0x00013803040075a7 */ /* 0x0002a6000800017f */
[----:B--2---:R-:W-:Y:S05]  /*ac10*/  @!P0 NANOSLEEP.SYNCS 0x989680 ;  /* 0x009896800000895d */ /* 0x004fea0003900000 */
[----:B------:R-:W2:Y:S02]  /*ac20*/  @!P0 SYNCS.PHASECHK.TRANS64 P0, [R4+URZ+0x138], R3 ;  /* 0x00013803040085a7 */ /* 0x000ea4000800007f */
[----:B--2---:R-:W-:Y:S05]  /*ac30*/  @!P0 BRA `(.L_x_84) ;  /* 0xfffffffc00ec8947 */ /* 0x004fea000383ffff */
[----:B------:R-:W-:Y:S05]  /*ac40*/  BRA `(.L_x_83) ;  /* 0xffffffd800307947 */ /* 0x000fea000383ffff */
.L_x_93:
[----:B-1----:R-:W-:-:S04]  /*ac50*/  IMAD.U32 R5, RZ, RZ, UR5 ;  /* 0x00000005ff057e24 */ /* 0x002fc8000f8e00ff */
[----:B------:R1:W2:Y:S03]  /*ac60*/  SYNCS.PHASECHK.TRANS64.TRYWAIT P1, [R5+URZ+0x120], R4 ;  /* 0x00012004050075a7 */ /* 0x0002a6000802017f */
[----:B--2---:R-:W-:Y:S05]  /*ac70*/  @!P1 NANOSLEEP.SYNCS 0x989680 ;  /* 0x009896800000995d */ /* 0x004fea0003900000 */
[----:B------:R-:W2:Y:S02]  /*ac80*/  @!P1 SYNCS.PHASECHK.TRANS64 P1, [R5+URZ+0x120], R4 ;  /* 0x00012004050095a7 */ /* 0x000ea4000802007f */
[----:B--2---:R-:W-:Y:S05]  /*ac90*/  @!P1 BRA `(.L_x_93) ;  /* 0xfffffffc00ec9947 */ /* 0x004fea000383ffff */
[----:B------:R-:W-:Y:S05]  /*aca0*/  BRA `(.L_x_149) ;  /* 0xffffffdc001c7947 */ /* 0x000fea000383ffff */
.L_x_99:
[----:B-12---:R-:W-:-:S04]  /*acb0*/  IMAD.U32 R5, RZ, RZ, UR5 ;  /* 0x00000005ff057e24 */ /* 0x006fc8000f8e00ff */
[----:B------:R1:W2:Y:S03]  /*acc0*/  SYNCS.PHASECHK.TRANS64.TRYWAIT P1, [R5+URZ+0x128], R4 ;  /* 0x00012804050075a7 */ /* 0x0002a6000802017f */
[----:B--2---:R-:W-:Y:S05]  /*acd0*/  @!P1 NANOSLEEP.SYNCS 0x989680 ;  /* 0x009896800000995d */ /* 0x004fea0003900000 */
[----:B------:R-:W2:Y:S02]  /*ace0*/  @!P1 SYNCS.PHASECHK.TRANS64 P1, [R5+URZ+0x128], R4 ;  /* 0x00012804050095a7 */ /* 0x000ea4000802007f */
[----:B--2---:R-:W-:Y:S05]  /*acf0*/  @!P1 BRA `(.L_x_99) ;  /* 0xfffffffc00ec9947 */ /* 0x004fea000383ffff */
[----:B------:R-:W-:Y:S05]  /*ad00*/  BRA `(.L_x_150) ;  /* 0xffffffdc00647947 */ /* 0x000fea000383ffff */
.L_x_111:
[----:B---3--:R3:W4:Y:S02]  /*ad10*/  SYNCS.PHASECHK.TRANS64.TRYWAIT P0, [R3+URZ+0x120], R0 ;  /* 0x00012000030075a7 */ /* 0x008724000800017f */
[----:B----4-:R-:W-:Y:S05]  /*ad20*/  @!P0 NANOSLEEP.SYNCS 0x989680 ;  /* 0x009896800000895d */ /* 0x010fea0003900000 */
[----:B------:R-:W4:Y:S02]  /*ad30*/  @!P0 SYNCS.PHASECHK.TRANS64 P0, [R3+URZ+0x120], R0 ;  /* 0x00012000030085a7 */ /* 0x000f24000800007f */
[----:B----4-:R-:W-:Y:S05]  /*ad40*/  @!P0 BRA `(.L_x_111) ;  /* 0xfffffffc00f08947 */ /* 0x010fea000383ffff */
[----:B------:R-:W-:Y:S05]  /*ad50*/  BRA `(.L_x_151) ;  /* 0xffffffe400647947 */ /* 0x000fea000383ffff */
.L_x_115:
[----:B------:R-:W-:Y:S01]  /*ad60*/  BSSY B1, `(.L_x_152) ;  /* 0x0000006000017945 */ /* 0x000fe20003800000 */
[----:B------:R-:W-:-:S07]  /*ad70*/  IMAD.MOV.U32 R15, RZ, RZ, -0x1 ;  /* 0xffffffffff0f7424 */ /* 0x000fce00078e00ff */
[----:B------:R-:W-:Y:S05]  /*ad80*/  WARPSYNC.COLLECTIVE R15, `(.L_x_153) ;  /* 0x000000000f0c7348 */ /* 0x000fea0003c00000 */
[----:B------:R-:W-:Y:S02]  /*ad90*/  ELECT P6, UR62, PT ;  /* 0x00000000003e782f */ /* 0x000fe400038c0000 */
[----:B------:R-:W-:Y:S01]  /*ada0*/  MOV R14, UR62 ;  /* 0x0000003e000e7c02 */ /* 0x000fe20008000f00 */
[----:B------:R-:W-:Y:S10]  /*adb0*/  ENDCOLLECTIVE ;  /* 0x000000000000791b */ /* 0x000ff40003800000 */
.L_x_153:
[----:B------:R-:W-:Y:S05]  /*adc0*/  BSYNC B1 ;  /* 0x0000000000017941 */ /* 0x000fea0003800000 */
.L_x_152:
[----:B------:R-:W-:Y:S05]  /*add0*/  BRA `(.L_x_154) ;  /* 0xffffffe400e47947 */ /* 0x000fea000383ffff */
.L_x_118:
[----:B-1----:R1:W2:Y:S02]  /*ade0*/  SYNCS.PHASECHK.TRANS64.TRYWAIT P0, [R14+URZ+0x88], R11 ;  /* 0x0000880b0e0075a7 */ /* 0x0022a4000800017f */
[----:B--2---:R-:W-:Y:S05]  /*adf0*/  @!P0 NANOSLEEP.SYNCS 0x989680 ;  /* 0x009896800000895d */ /* 0x004fea0003900000 */
[----:B------:R-:W2:Y:S02]  /*ae00*/  @!P0 SYNCS.PHASECHK.TRANS64 P0, [R14+URZ+0x88], R11 ;  /* 0x0000880b0e0085a7 */ /* 0x000ea4000800007f */
[----:B--2---:R-:W-:Y:S05]  /*ae10*/  @!P0 BRA `(.L_x_118) ;  /* 0xfffffffc00f08947 */ /* 0x004fea000383ffff */
[----:B------:R-:W-:Y:S05]  /*ae20*/  BRA `(.L_x_155) ;  /* 0xffffffe8001c7947 */ /* 0x000fea000383ffff */
.L_x_126:
[----:B------:R-:W-:Y:S01]  /*ae30*/  BSSY B0, `(.L_x_156) ;  /* 0x0000006000007945 */ /* 0x000fe20003800000 */
[----:B------:R-:W-:-:S07]  /*ae40*/  IMAD.MOV.U32 R15, RZ, RZ, -0x1 ;  /* 0xffffffffff0f7424 */ /* 0x000fce00078e00ff */
[----:B------:R-:W-:Y:S05]  /*ae50*/  WARPSYNC.COLLECTIVE R15, `(.L_x_157) ;  /* 0x000000000f0c7348 */ /* 0x000fea0003c00000 */
[----:B------:R-:W-:Y:S02]  /*ae60*/  ELECT P6, UR62, PT ;  /* 0x00000000003e782f */ /* 0x000fe400038c0000 */
[----:B------:R-:W-:Y:S01]  /*ae70*/  MOV R14, UR62 ;  /* 0x0000003e000e7c02 */ /* 0x000fe20008000f00 */
[----:B------:R-:W-:Y:S10]  /*ae80*/  ENDCOLLECTIVE ;  /* 0x000000000000791b */ /* 0x000ff40003800000 */
.L_x_157:
[----:B------:R-:W-:Y:S05]  /*ae90*/  BSYNC B0 ;  /* 0x0000000000007941 */ /* 0x000fea0003800000 */
.L_x_156:
[----:B------:R-:W-:Y:S05]  /*aea0*/  BRA `(.L_x_158) ;  /* 0xfffffff000707947 */ /* 0x000fea000383ffff */
.L_x_130:
[----:B-1----:R1:W2:Y:S02]  /*aeb0*/  SYNCS.PHASECHK.TRANS64.TRYWAIT P0, [R7+URZ], R2 ;  /* 0x00000002070075a7 */ /* 0x0022a4000800017f */
[----:B--2---:R-:W-:Y:S05]  /*aec0*/  @!P0 NANOSLEEP.SYNCS 0x989680 ;  /* 0x009896800000895d */ /* 0x004fea0003900000 */
[----:B------:R-:W2:Y:S02]  /*aed0*/  @!P0 SYNCS.PHASECHK.TRANS64 P0, [R7+URZ], R2 ;  /* 0x00000002070085a7 */ /* 0x000ea4000800007f */
[----:B--2---:R-:W-:Y:S05]  /*aee0*/  @!P0 BRA `(.L_x_130) ;  /* 0xfffffffc00f08947 */ /* 0x004fea000383ffff */
[----:B------:R-:W-:Y:S05]  /*aef0*/  BRA `(.L_x_159) ;  /* 0xfffffff000b07947 */ /* 0x000fea000383ffff */
.L_x_131:
[----:B-1----:R1:W2:Y:S02]  /*af00*/  SYNCS.PHASECHK.TRANS64.TRYWAIT P0, [R9+URZ], R4 ;  /* 0x00000004090075a7 */ /* 0x0022a4000800017f */
[----:B--2---:R-:W-:Y:S05]  /*af10*/  @!P0 NANOSLEEP.SYNCS 0x989680 ;  /* 0x009896800000895d */ /* 0x004fea0003900000 */
[----:B------:R-:W2:Y:S02]  /*af20*/  @!P0 SYNCS.PHASECHK.TRANS64 P0, [R9+URZ], R4 ;  /* 0x00000004090085a7 */ /* 0x000ea4000800007f */
[----:B--2---:R-:W-:Y:S05]  /*af30*/  @!P0 BRA `(.L_x_131) ;  /* 0xfffffffc00f08947 */ /* 0x004fea000383ffff */
[----:B------:R-:W-:Y:S05]  /*af40*/  BRA `(.L_x_160) ;  /* 0xfffffff000c07947 */ /* 0x000fea000383ffff */
.L_x_132:
[----:B-1----:R1:W2:Y:S02]  /*af50*/  SYNCS.PHASECHK.TRANS64.TRYWAIT P0, [R6+URZ], R5 ;  /* 0x00000005060075a7 */ /* 0x0022a4000800017f */
[----:B--2---:R-:W-:Y:S05]  /*af60*/  @!P0 NANOSLEEP.SYNCS 0x989680 ;  /* 0x009896800000895d */ /* 0x004fea0003900000 */
[----:B------:R-:W2:Y:S02]  /*af70*/  @!P0 SYNCS.PHASECHK.TRANS64 P0, [R6+URZ], R5 ;  /* 0x00000005060085a7 */ /* 0x000ea4000800007f */
[----:B--2---:R-:W-:Y:S05]  /*af80*/  @!P0 BRA `(.L_x_132) ;  /* 0xfffffffc00f08947 */ /* 0x004fea000383ffff */
[----:B------:R-:W-:Y:S05]  /*af90*/  BRA `(.L_x_161) ;  /* 0xfffffff000d07947 */ /* 0x000fea000383ffff */
.L_x_133:
[----:B-1----:R1:W2:Y:S02]  /*afa0*/  SYNCS.PHASECHK.TRANS64.TRYWAIT P0, [R9+URZ], R4 ;  /* 0x00000004090075a7 */ /* 0x0022a4000800017f */
[----:B--2---:R-:W-:Y:S05]  /*afb0*/  @!P0 NANOSLEEP.SYNCS 0x989680 ;  /* 0x009896800000895d */ /* 0x004fea0003900000 */
[----:B------:R-:W2:Y:S02]  /*afc0*/  @!P0 SYNCS.PHASECHK.TRANS64 P0, [R9+URZ], R4 ;  /* 0x00000004090085a7 */ /* 0x000ea4000800007f */
[----:B--2---:R-:W-:Y:S05]  /*afd0*/  @!P0 BRA `(.L_x_133) ;  /* 0xfffffffc00f08947 */ /* 0x004fea000383ffff */
[----:B------:R-:W-:Y:S05]  /*afe0*/  BRA `(.L_x_162) ;  /* 0xfffffff000e07947 */ /* 0x000fea000383ffff */
.L_x_134:
[----:B-1----:R1:W2:Y:S02]  /*aff0*/  SYNCS.PHASECHK.TRANS64.TRYWAIT P0, [R6+URZ], R5 ;  /* 0x00000005060075a7 */ /* 0x0022a4000800017f */
[----:B--2---:R-:W-:Y:S05]  /*b000*/  @!P0 NANOSLEEP.SYNCS 0x989680 ;  /* 0x009896800000895d */ /* 0x004fea0003900000 */
[----:B------:R-:W2:Y:S02]  /*b010*/  @!P0 SYNCS.PHASECHK.TRANS64 P0, [R6+URZ], R5 ;  /* 0x00000005060085a7 */ /* 0x000ea4000800007f */
[----:B--2---:R-:W-:Y:S05]  /*b020*/  @!P0 BRA `(.L_x_134) ;  /* 0xfffffffc00f08947 */ /* 0x004fea000383ffff */
[----:B------:R-:W-:Y:S05]  /*b030*/  BRA `(.L_x_163) ;  /* 0xfffffff000f07947 */ /* 0x000fea000383ffff */
.L_x_135:
[----:B-1----:R1:W2:Y:S02]  /*b040*/  SYNCS.PHASECHK.TRANS64.TRYWAIT P0, [R9+URZ], R4 ;  /* 0x00000004090075a7 */ /* 0x0022a4000800017f */
[----:B--2---:R-:W-:Y:S05]  /*b050*/  @!P0 NANOSLEEP.SYNCS 0x989680 ;  /* 0x009896800000895d */ /* 0x004fea0003900000 */
[----:B------:R-:W2:Y:S02]  /*b060*/  @!P0 SYNCS.PHASECHK.TRANS64 P0, [R9+URZ], R4 ;  /* 0x00000004090085a7 */ /* 0x000ea4000800007f */
[----:B--2---:R-:W-:Y:S05]  /*b070*/  @!P0 BRA `(.L_x_135) ;  /* 0xfffffffc00f08947 */ /* 0x004fea000383ffff */
[----:B------:R-:W-:Y:S05]  /*b080*/  BRA `(.L_x_164) ;  /* 0xfffffff400007947 */ /* 0x000fea000383ffff */
.L_x_136:
[----:B-1----:R1:W2:Y:S02]  /*b090*/  SYNCS.PHASECHK.TRANS64.TRYWAIT P0, [R6+URZ], R5 ;  /* 0x00000005060075a7 */ /* 0x0022a4000800017f */
[----:B--2---:R-:W-:Y:S05]  /*b0a0*/  @!P0 NANOSLEEP.SYNCS 0x989680 ;  /* 0x009896800000895d */ /* 0x004fea0003900000 */
[----:B------:R-:W2:Y:S02]  /*b0b0*/  @!P0 SYNCS.PHASECHK.TRANS64 P0, [R6+URZ], R5 ;  /* 0x00000005060085a7 */ /* 0x000ea4000800007f */
[----:B--2---:R-:W-:Y:S05]  /*b0c0*/  @!P0 BRA `(.L_x_136) ;  /* 0xfffffffc00f08947 */ /* 0x004fea000383ffff */
[----:B------:R-:W-:Y:S05]  /*b0d0*/  BRA `(.L_x_165) ;  /* 0xfffffff400107947 */ /* 0x000fea000383ffff */
.L_x_137:
[----:B-1----:R1:W2:Y:S02]  /*b0e0*/  SYNCS.PHASECHK.TRANS64.TRYWAIT P0, [R9+URZ], R4 ;  /* 0x00000004090075a7 */ /* 0x0022a4000800017f */
[----:B--2---:R-:W-:Y:S05]  /*b0f0*/  @!P0 NANOSLEEP.SYNCS 0x989680 ;  /* 0x009896800000895d */ /* 0x004fea0003900000 */
[----:B------:R-:W2:Y:S02]  /*b100*/  @!P0 SYNCS.PHASECHK.TRANS64 P0, [R9+URZ], R4 ;  /* 0x00000004090085a7 */ /* 0x000ea4000800007f */
[----:B--2---:R-:W-:Y:S05]  /*b110*/  @!P0 BRA `(.L_x_137) ;  /* 0xfffffffc00f08947 */ /* 0x004fea000383ffff */
[----:B------:R-:W-:Y:S05]  /*b120*/  BRA `(.L_x_166) ;  /* 0xfffffff400207947 */ /* 0x000fea000383ffff */
.L_x_138:
[----:B-1----:R1:W2:Y:S02]  /*b130*/  SYNCS.PHASECHK.TRANS64.TRYWAIT P0, [R6+URZ], R5 ;  /* 0x00000005060075a7 */ /* 0x0022a4000800017f */
[----:B--2---:R-:W-:Y:S05]  /*b140*/  @!P0 NANOSLEEP.SYNCS 0x989680 ;  /* 0x009896800000895d */ /* 0x004fea0003900000 */
[----:B------:R-:W2:Y:S02]  /*b150*/  @!P0 SYNCS.PHASECHK.TRANS64 P0, [R6+URZ], R5 ;  /* 0x00000005060085a7 */ /* 0x000ea4000800007f */
[----:B--2---:R-:W-:Y:S05]  /*b160*/  @!P0 BRA `(.L_x_138) ;  /* 0xfffffffc00f08947 */ /* 0x004fea000383ffff */
[----:B------:R-:W-:Y:S05]  /*b170*/  BRA `(.L_x_167) ;  /* 0xfffffff400307947 */ /* 0x000fea000383ffff */
.L_x_139:
[----:B-1----:R1:W2:Y:S02]  /*b180*/  SYNCS.PHASECHK.TRANS64.TRYWAIT P0, [R9+URZ], R4 ;  /* 0x00000004090075a7 */ /* 0x0022a4000800017f */
[----:B--2---:R-:W-:Y:S05]  /*b190*/  @!P0 NANOSLEEP.SYNCS 0x989680 ;  /* 0x009896800000895d */ /* 0x004fea0003900000 */
[----:B------:R-:W2:Y:S02]  /*b1a0*/  @!P0 SYNCS.PHASECHK.TRANS64 P0, [R9+URZ], R4 ;  /* 0x00000004090085a7 */ /* 0x000ea4000800007f */
[----:B--2---:R-:W-:Y:S05]  /*b1b0*/  @!P0 BRA `(.L_x_139) ;  /* 0xfffffffc00f08947 */ /* 0x004fea000383ffff */
[----:B------:R-:W-:Y:S05]  /*b1c0*/  BRA `(.L_x_168) ;  /* 0xfffffff400407947 */ /* 0x000fea000383ffff */
.L_x_140:
[----:B-1----:R1:W2:Y:S02]  /*b1d0*/  SYNCS.PHASECHK.TRANS64.TRYWAIT P0, [R6+URZ], R5 ;  /* 0x00000005060075a7 */ /* 0x0022a4000800017f */
[----:B--2---:R-:W-:Y:S05]  /*b1e0*/  @!P0 NANOSLEEP.SYNCS 0x989680 ;  /* 0x009896800000895d */ /* 0x004fea0003900000 */
[----:B------:R-:W2:Y:S02]  /*b1f0*/  @!P0 SYNCS.PHASECHK.TRANS64 P0, [R6+URZ], R5 ;  /* 0x00000005060085a7 */ /* 0x000ea4000800007f */
[----:B--2---:R-:W-:Y:S05]  /*b200*/  @!P0 BRA `(.L_x_140) ;  /* 0xfffffffc00f08947 */ /* 0x004fea000383ffff */
[----:B------:R-:W-:Y:S05]  /*b210*/  BRA `(.L_x_169) ;  /* 0xfffffff400507947 */ /* 0x000fea000383ffff */
.L_x_141:
[----:B-1----:R1:W2:Y:S02]  /*b220*/  SYNCS.PHASECHK.TRANS64.TRYWAIT P0, [R9+URZ], R4 ;  /* 0x00000004090075a7 */ /* 0x0022a4000800017f */
[----:B--2---:R-:W-:Y:S05]  /*b230*/  @!P0 NANOSLEEP.SYNCS 0x989680 ;  /* 0x009896800000895d */ /* 0x004fea0003900000 */
[----:B------:R-:W2:Y:S02]  /*b240*/  @!P0 SYNCS.PHASECHK.TRANS64 P0, [R9+URZ], R4 ;  /* 0x00000004090085a7 */ /* 0x000ea4000800007f */
[----:B--2---:R-:W-:Y:S05]  /*b250*/  @!P0 BRA `(.L_x_141) ;  /* 0xfffffffc00f08947 */ /* 0x004fea000383ffff */
[----:B------:R-:W-:Y:S05]  /*b260*/  BRA `(.L_x_170) ;  /* 0xfffffff400607947 */ /* 0x000fea000383ffff */
.L_x_142:
[----:B-1----:R1:W2:Y:S02]  /*b270*/  SYNCS.PHASECHK.TRANS64.TRYWAIT P0, [R6+URZ], R5 ;  /* 0x00000005060075a7 */ /* 0x0022a4000800017f */
[----:B--2---:R-:W-:Y:S05]  /*b280*/  @!P0 NANOSLEEP.SYNCS 0x989680 ;  /* 0x009896800000895d */ /* 0x004fea0003900000 */
[----:B------:R-:W2:Y:S02]  /*b290*/  @!P0 SYNCS.PHASECHK.TRANS64 P0, [R6+URZ], R5 ;  /* 0x00000005060085a7 */ /* 0x000ea4000800007f */
[----:B--2---:R-:W-:Y:S05]  /*b2a0*/  @!P0 BRA `(.L_x_142) ;  /* 0xfffffffc00f08947 */ /* 0x004fea000383ffff */
[----:B------:R-:W-:Y:S05]  /*b2b0*/  BRA `(.L_x_171) ;  /* 0xfffffff400707947 */ /* 0x000fea000383ffff */
.L_x_143:
[----:B-1----:R1:W2:Y:S02]  /*b2c0*/  SYNCS.PHASECHK.TRANS64.TRYWAIT P0, [R9+URZ], R4 ;  /* 0x00000004090075a7 */ /* 0x0022a4000800017f */
[----:B--2---:R-:W-:Y:S05]  /*b2d0*/  @!P0 NANOSLEEP.SYNCS 0x989680 ;  /* 0x009896800000895d */ /* 0x004fea0003900000 */
[----:B------:R-:W2:Y:S02]  /*b2e0*/  @!P0 SYNCS.PHASECHK.TRANS64 P0, [R9+URZ], R4 ;  /* 0x00000004090085a7 */ /* 0x000ea4000800007f */
[----:B--2---:R-:W-:Y:S05]  /*b2f0*/  @!P0 BRA `(.L_x_143) ;  /* 0xfffffffc00f08947 */ /* 0x004fea000383ffff */
[----:B------:R-:W-:Y:S05]  /*b300*/  BRA `(.L_x_172) ;  /* 0xfffffff400807947 */ /* 0x000fea000383ffff */
.L_x_144:
[----:B-1----:R1:W2:Y:S02]  /*b310*/  SYNCS.PHASECHK.TRANS64.TRYWAIT P0, [R6+URZ], R5 ;  /* 0x00000005060075a7 */ /* 0x0022a4000800017f */
[----:B--2---:R-:W-:Y:S05]  /*b320*/  @!P0 NANOSLEEP.SYNCS 0x989680 ;  /* 0x009896800000895d */ /* 0x004fea0003900000 */
[----:B------:R-:W2:Y:S02]  /*b330*/  @!P0 SYNCS.PHASECHK.TRANS64 P0, [R6+URZ], R5 ;  /* 0x00000005060085a7 */ /* 0x000ea4000800007f */
[----:B--2---:R-:W-:Y:S05]  /*b340*/  @!P0 BRA `(.L_x_144) ;  /* 0xfffffffc00f08947 */ /* 0x004fea000383ffff */
[----:B------:R-:W-:Y:S05]  /*b350*/  BRA `(.L_x_173) ;  /* 0xfffffff400907947 */ /* 0x000fea000383ffff */
.L_x_145:
[----:B--2---:R2:W3:Y:S02]  /*b360*/  SYNCS.PHASECHK.TRANS64.TRYWAIT P0, [R9+URZ], R4 ;  /* 0x00000004090075a7 */ /* 0x0044e4000800017f */
[----:B---3--:R-:W-:Y:S05]  /*b370*/  @!P0 NANOSLEEP.SYNCS 0x989680 ;  /* 0x009896800000895d */ /* 0x008fea0003900000 */
[----:B------:R-:W3:Y:S02]  /*b380*/  @!P0 SYNCS.PHASECHK.TRANS64 P0, [R9+URZ], R4 ;  /* 0x00000004090085a7 */ /* 0x000ee4000800007f */
[----:B---3--:R-:W-:Y:S05]  /*b390*/  @!P0 BRA `(.L_x_145) ;  /* 0xfffffffc00f08947 */ /* 0x008fea000383ffff */
[----:B------:R-:W-:Y:S05]  /*b3a0*/  BRA `(.L_x_174) ;  /* 0xfffffff400987947 */ /* 0x000fea000383ffff */
.L_x_175:
[----:B------:R-:W-:-:S00]  /*b3b0*/  BRA `(.L_x_175) ;  /* 0xfffffffc00fc7947 */ /* 0x000fc0000383ffff */
[----:B------:R-:W-:-:S00]  /*b3c0*/  NOP ;  /* 0x0000000000007918 */ /* 0x000fc00000000000 */
        /* <DEDUP_REMOVED lines=11> */
.L_x_176:


//--------------------- .nv.global.init           --------------------------
	.section	.nv.global.init,"aw",@progbits
.nv.global.init:
	.type		$str$24,@object
	.size		$str$24,($str$25 - $str$24)
$str$24:
        /*0000*/ 	.byte	0x28, 0x61, 0x64, 0x64, 0x72, 0x65, 0x73, 0x73, 0x20, 0x26, 0x20, 0x6d, 0x61, 0x73, 0x6b, 0x29
        /*0010*/ 	.byte	0x20, 0x3d, 0x3d, 0x20, 0x30, 0x00
	.type		$str$25,@object
	.size		$str$25,(__unnamed_1 - $str$25)
$str$25:
        /*0016*/ 	.byte	0x2f, 0x74, 0x6d, 0x70, 0x2f, 0x63, 0x75, 0x74, 0x6c, 0x61, 0x73, 0x73, 0x5f, 0x73, 0x77, 0x65
        /*0026*/ 	.byte	0x65, 0x70, 0x5f, 0x73, 0x72, 0x63, 0x2f, 0x69, 0x6e, 0x63, 0x6c, 0x75, 0x64, 0x65, 0x2f, 0x63
        /*0036*/ 	.byte	0x75, 0x74, 0x65, 0x2f, 0x70, 0x6f, 0x69, 0x6e, 0x74, 0x65, 0x72, 0x5f, 0x66, 0x6c, 0x61, 0x67
        /*0046*/ 	.byte	0x67, 0x65, 0x64, 0x2e, 0x68, 0x70, 0x70, 0x00
	.type		__unnamed_1,@object
	.size		__unnamed_1,(.L_0 - __unnamed_1)
__unnamed_1:
        /*004e*/ 	.byte	0x61, 0x75, 0x74, 0x6f, 0x20, 0x63, 0x75, 0x74, 0x65, 0x3a, 0x3a, 0x61, 0x73, 0x5f, 0x70, 0x6f
        /* <DEDUP_REMOVED lines=27> */
        /*020e*/ 	.byte	0x3a, 0x43, 0x3c, 0x34, 0x30, 0x39, 0x36, 0x3e, 0x3e, 0x3e, 0x3e, 0x3e, 0x5d, 0x00
.L_0:


//--------------------- .nv.shared._ZN7cutlass13device_kernelINS_4gemm6kernel13GemmUniversalIN4cute5tupleIJiiiiEEENS1_10collective13CollectiveMmaINS1_37MainloopSm90TmaGmmaWarpSpecializedFP8ILi17ENS5_IJNS4_1CILi2EEENSA_ILi1EEESC_EEENS1_35KernelTmaWarpSpecializedCooperativeEEENS5_IJNSA_ILi128EEENSA_ILi64EEESH_EEENS_12float_e4m3_tENS5_IJlSC_lEEESJ_SK_NS4_8TiledMMAINS4_8MMA_AtomIJNS4_4SM904GMMA30MMA_64x64x32_F32E4M3E4M3_SS_TNILNSO_7ScaleInE1ELSQ_1EEEEEENS4_6LayoutISD_NS5_IJSC_NSA_ILi0EEESU_EEEEENS5_IJNS4_10UnderscoreESX_SX_EEEEENS4_13SM90_TMA_LOADENS4_14ComposedLayoutINS4_7SwizzleILi2ELi4ELi3EEENS4_18smem_ptr_flag_bitsILi8EEENST_INS5_IJNSA_ILi8EEESH_EEENS5_IJSH_SC_EEEEEEEvNS4_8identityENS4_23SM90_TMA_LOAD_MULTICASTES1A_vS1B_EENS_8epilogue10collective18CollectiveEpilogueINS1E_22Sm90TmaWarpSpecializedILi2ELi2ELi16ELb0ELb0EEEJSI_NS5_IJSG_NSA_ILi32EEEEEESJ_SK_SJ_SK_NS1E_6fusion15FusionCallbacksIS1I_NS1L_13LinCombEltActINS1E_6thread4GELUESJ_fSJ_fLNS_15FloatRoundStyleE2EEESI_S1K_JEEES10_NS11_INS12_ILi1ELi4ELi3EEES15_NST_INS5_IJS16_S1J_EEENS5_IJS1J_SC_EEEEEEENS4_39AutoVectorizingCopyWithAssumedAlignmentILi128EEENS4_14SM90_TMA_STOREES1X_S1Z_NS4_9Copy_AtomIJNS4_17SM90_U32x4_STSM_NENS_6half_tEEEEvEEEvvEEEEvNT_6ParamsE --------------------------
	.section	.nv.shared._ZN7cutlass13device_kernelINS_4gemm6kernel13GemmUniversalIN4cute5tupleIJiiiiEEENS1_10collective13CollectiveMmaINS1_37MainloopSm90TmaGmmaWarpSpecializedFP8ILi17ENS5_IJNS4_1CILi2EEENSA_ILi1EEESC_EEENS1_35KernelTmaWarpSpecializedCooperativeEEENS5_IJNSA_ILi128EEENSA_ILi64EEESH_EEENS_12float_e4m3_tENS5_IJlSC_lEEESJ_SK_NS4_8TiledMMAINS4_8MMA_AtomIJNS4_4SM904GMMA30MMA_64x64x32_F32E4M3E4M3_SS_TNILNSO_7ScaleInE1ELSQ_1EEEEEENS4_6LayoutISD_NS5_IJSC_NSA_ILi0EEESU_EEEEENS5_IJNS4_10UnderscoreESX_SX_EEEEENS4_13SM90_TMA_LOADENS4_14ComposedLayoutINS4_7SwizzleILi2ELi4ELi3EEENS4_18smem_ptr_flag_bitsILi8EEENST_INS5_IJNSA_ILi8EEESH_EEENS5_IJSH_SC_EEEEEEEvNS4_8identityENS4_23SM90_TMA_LOAD_MULTICASTES1A_vS1B_EENS_8epilogue10collective18CollectiveEpilogueINS1E_22Sm90TmaWarpSpecializedILi2ELi2ELi16ELb0ELb0EEEJSI_NS5_IJSG_NSA_ILi32EEEEEESJ_SK_SJ_SK_NS1E_6fusion15FusionCallbacksIS1I_NS1L_13LinCombEltActINS1E_6thread4GELUESJ_fSJ_fLNS_15FloatRoundStyleE2EEESI_S1K_JEEES10_NS11_INS12_ILi1ELi4ELi3EEES15_NST_INS5_IJS16_S1J_EEENS5_IJS1J_SC_EEEEEEENS4_39AutoVectorizingCopyWithAssumedAlignmentILi128EEENS4_14SM90_TMA_STOREES1X_S1Z_NS4_9Copy_AtomIJNS4_17SM90_U32x4_STSM_NENS_6half_tEEEEvEEEvvEEEEvNT_6ParamsE,"aw",@nobits
	.sectionflags	@""
	.align	16
	.zero		1024


//--------------------- .nv.shared.reserved.0     --------------------------
	.section	.nv.shared.reserved.0,"aw",@nobits
	.weak		__nv_reservedSMEM_offset_0_alias
	.size		__nv_reservedSMEM_offset_0_alias, 0, 0
	.other		__nv_reservedSMEM_offset_0_alias,@"STO_CUDA_RESERVED_SHARED STV_DEFAULT"
__nv_reservedSMEM_offset_0_alias:
	.zero		0


//--------------------- .nv.global                --------------------------
	.section	.nv.global,"aw",@nobits
.nv.global:
	.type		_ZN39_INTERNAL_330f65f0_4_k_cu_9c528436_27774cute1_E,@object
	.size		_ZN39_INTERNAL_330f65f0_4_k_cu_9c528436_27774cute1_E,(_ZN39_INTERNAL_330f65f0_4_k_cu_9c528436_27774cuda3std3__45__cpo6cbeginE - _ZN39_INTERNAL_330f65f0_4_k_cu_9c528436_27774cute1_E)
_ZN39_INTERNAL_330f65f0_4_k_cu_9c528436_27774cute1_E:
	.zero		1
	.type		_ZN39_INTERNAL_330f65f0_4_k_cu_9c528436_27774cuda3std3__45__cpo6cbeginE,@object
	.size		_ZN39_INTERNAL_330f65f0_4_k_cu_9c528436_27774cuda3std3__45__cpo6cbeginE,(_ZN39_INTERNAL_330f65f0_4_k_cu_9c528436_27774cuda3std3__48in_placeE - _ZN39_INTERNAL_330f65f0_4_k_cu_9c528436_27774cuda3std3__45__cpo6cbeginE)
_ZN39_INTERNAL_330f65f0_4_k_cu_9c528436_27774cuda3std3__45__cpo6cbeginE:
	.zero		1
	.type		_ZN39_INTERNAL_330f65f0_4_k_cu_9c528436_27774cuda3std3__48in_placeE,@object
	.size		_ZN39_INTERNAL_330f65f0_4_k_cu_9c528436_27774cuda3std3__48in_placeE,(_ZN39_INTERNAL_330f65f0_4_k_cu_9c528436_27774cuda3std6ranges3__45__cpo9iter_moveE - _ZN39_INTERNAL_330f65f0_4_k_cu_9c528436_27774cuda3std3__48in_placeE)
_ZN39_INTERNAL_330f65f0_4_k_cu_9c528436_27774cuda3std3__48in_placeE:
	.zero		1
	.type		_ZN39_INTERNAL_330f65f0_4_k_cu_9c528436_27774cuda3std6ranges3__45__cpo9iter_moveE,@object
	.size		_ZN39_INTERNAL_330f65f0_4_k_cu_9c528436_27774cuda3std6ranges3__45__cpo9iter_moveE,(_ZN39_INTERNAL_330f65f0_4_k_cu_9c528436_27774cuda3std3__45__cpo5beginE - _ZN39_INTERNAL_330f65f0_4_k_cu_9c528436_27774cuda3std6ranges3__45__cpo9iter_moveE)
_ZN39_INTERNAL_330f65f0_4_k_cu_9c528436_27774cuda3std6ranges3__45__cpo9iter_moveE:
	.zero		1
	.type		_ZN39_INTERNAL_330f65f0_4_k_cu_9c528436_27774cuda3std3__45__cpo5beginE,@object
	.size		_ZN39_INTERNAL_330f65f0_4_k_cu_9c528436_27774cuda3std3__45__cpo5beginE,(_ZN39_INTERNAL_330f65f0_4_k_cu_9c528436_27774cuda3std3__441_GLOBAL__N__330f65f0_4_k_cu_9c528436_27776ignoreE - _ZN39_INTERNAL_330f65f0_4_k_cu_9c528436_27774cuda3std3__45__cpo5beginE)
_ZN39_INTERNAL_330f65f0_4_k_cu_9c528436_27774cuda3std3__45__cpo5beginE:
	.zero		1
	.type		_ZN39_INTERNAL_330f65f0_4_k_cu_9c528436_27774cuda3std3__441_GLOBAL__N__330f65f0_4_k_cu_9c528436_27776ignoreE,@object
	.size		_ZN39_INTERNAL_330f65f0_4_k_cu_9c528436_27774cuda3std3__441_GLOBAL__N__330f65f0_4_k_cu_9c528436_27776ignoreE,(_ZN39_INTERNAL_330f65f0_4_k_cu_9c528436_27774cute7productE - _ZN39_INTERNAL_330f65f0_4_k_cu_9c528436_27774cuda3std3__441_GLOBAL__N__330f65f0_4_k_cu_9c528436_27776ignoreE)
_ZN39_INTERNAL_330f65f0_4_k_cu_9c528436_27774cuda3std3__441_GLOBAL__N__330f65f0_4_k_cu_9c528436_27776ignoreE:
	.zero		1
	.type		_ZN39_INTERNAL_330f65f0_4_k_cu_9c528436_27774cute7productE,@object
	.size		_ZN39_INTERNAL_330f65f0_4_k_cu_9c528436_27774cute7productE,(_ZN39_INTERNAL_330f65f0_4_k_cu_9c528436_27774cuda3std3__45__cpo3endE - _ZN39_INTERNAL_330f65f0_4_k_cu_9c528436_27774cute7productE)
_ZN39_INTERNAL_330f65f0_4_k_cu_9c528436_27774cute7productE:
	.zero		1
	.type		_ZN39_INTERNAL_330f65f0_4_k_cu_9c528436_27774cuda3std3__45__cpo3endE,@object
	.size		_ZN39_INTERNAL_330f65f0_4_k_cu_9c528436_27774cuda3std3__45__cpo3endE,(_ZN39_INTERNAL_330f65f0_4_k_cu_9c528436_27774cuda3std3__419piecewise_constructE - _ZN39_INTERNAL_330f65f0_4_k_cu_9c528436_27774cuda3std3__45__cpo3endE)
_ZN39_INTERNAL_330f65f0_4_k_cu_9c528436_27774cuda3std3__45__cpo3endE:
	.zero		1
	.type		_ZN39_INTERNAL_330f65f0_4_k_cu_9c528436_27774cuda3std3__419piecewise_constructE,@object
	.size		_ZN39_INTERNAL_330f65f0_4_k_cu_9c528436_27774cuda3std3__419piecewise_constructE,(_ZN39_INTERNAL_330f65f0_4_k_cu_9c528436_27774cuda3std3__45__cpo4cendE - _ZN39_INTERNAL_330f65f0_4_k_cu_9c528436_27774cuda3std3__419piecewise_constructE)
_ZN39_INTERNAL_330f65f0_4_k_cu_9c528436_27774cuda3std3__419piecewise_constructE:
	.zero		1
	.type		_ZN39_INTERNAL_330f65f0_4_k_cu_9c528436_27774cuda3std3__45__cpo4cendE,@object
	.size		_ZN39_INTERNAL_330f65f0_4_k_cu_9c528436_27774cuda3std3__45__cpo4cendE,(_ZN39_INTERNAL_330f65f0_4_k_cu_9c528436_27774cuda3std6ranges3__45__cpo4swapE - _ZN39_INTERNAL_330f65f0_4_k_cu_9c528436_27774cuda3std3__45__cpo4cendE)
_ZN39_INTERNAL_330f65f0_4_k_cu_9c528436_27774cuda3std3__45__cpo4cendE:
	.zero		1
	.type		_ZN39_INTERNAL_330f65f0_4_k_cu_9c528436_27774cuda3std6ranges3__45__cpo4swapE,@object
	.size		_ZN39_INTERNAL_330f65f0_4_k_cu_9c528436_27774cuda3std6ranges3__45__cpo4swapE,(.L_8 - _ZN39_INTERNAL_330f65f0_4_k_cu_9c528436_27774cuda3std6ranges3__45__cpo4swapE)
_ZN39_INTERNAL_330f65f0_4_k_cu_9c528436_27774cuda3std6ranges3__45__cpo4swapE:
	.zero		1
.L_8:


//--------------------- .nv.constant0._ZN7cutlass13device_kernelINS_4gemm6kernel13GemmUniversalIN4cute5tupleIJiiiiEEENS1_10collective13CollectiveMmaINS1_37MainloopSm90TmaGmmaWarpSpecializedFP8ILi17ENS5_IJNS4_1CILi2EEENSA_ILi1EEESC_EEENS1_35KernelTmaWarpSpecializedCooperativeEEENS5_IJNSA_ILi128EEENSA_ILi64EEESH_EEENS_12float_e4m3_tENS5_IJlSC_lEEESJ_SK_NS4_8TiledMMAINS4_8MMA_AtomIJNS4_4SM904GMMA30MMA_64x64x32_F32E4M3E4M3_SS_TNILNSO_7ScaleInE1ELSQ_1EEEEEENS4_6LayoutISD_NS5_IJSC_NSA_ILi0EEESU_EEEEENS5_IJNS4_10UnderscoreESX_SX_EEEEENS4_13SM90_TMA_LOADENS4_14ComposedLayoutINS4_7SwizzleILi2ELi4ELi3EEENS4_18smem_ptr_flag_bitsILi8EEENST_INS5_IJNSA_ILi8EEESH_EEENS5_IJSH_SC_EEEEEEEvNS4_8identityENS4_23SM90_TMA_LOAD_MULTICASTES1A_vS1B_EENS_8epilogue10collective18CollectiveEpilogueINS1E_22Sm90TmaWarpSpecializedILi2ELi2ELi16ELb0ELb0EEEJSI_NS5_IJSG_NSA_ILi32EEEEEESJ_SK_SJ_SK_NS1E_6fusion15FusionCallbacksIS1I_NS1L_13LinCombEltActINS1E_6thread4GELUESJ_fSJ_fLNS_15FloatRoundStyleE2EEESI_S1K_JEEES10_NS11_INS12_ILi1ELi4ELi3EEES15_NST_INS5_IJS16_S1J_EEENS5_IJS1J_SC_EEEEEEENS4_39AutoVectorizingCopyWithAssumedAlignmentILi128EEENS4_14SM90_TMA_STOREES1X_S1Z_NS4_9Copy_AtomIJNS4_17SM90_U32x4_STSM_NENS_6half_tEEEEvEEEvvEEEEvNT_6ParamsE --------------------------
	.section	.nv.constant0._ZN7cutlass13device_kernelINS_4gemm6kernel13GemmUniversalIN4cute5tupleIJiiiiEEENS1_10collective13CollectiveMmaINS1_37MainloopSm90TmaGmmaWarpSpecializedFP8ILi17ENS5_IJNS4_1CILi2EEENSA_ILi1EEESC_EEENS1_35KernelTmaWarpSpecializedCooperativeEEENS5_IJNSA_ILi128EEENSA_ILi64EEESH_EEENS_12float_e4m3_tENS5_IJlSC_lEEESJ_SK_NS4_8TiledMMAINS4_8MMA_AtomIJNS4_4SM904GMMA30MMA_64x64x32_F32E4M3E4M3_SS_TNILNSO_7ScaleInE1ELSQ_1EEEEEENS4_6LayoutISD_NS5_IJSC_NSA_ILi0EEESU_EEEEENS5_IJNS4_10UnderscoreESX_SX_EEEEENS4_13SM90_TMA_LOADENS4_14ComposedLayoutINS4_7SwizzleILi2ELi4ELi3EEENS4_18smem_ptr_flag_bitsILi8EEENST_INS5_IJNSA_ILi8EEESH_EEENS5_IJSH_SC_EEEEEEEvNS4_8identityENS4_23SM90_TMA_LOAD_MULTICASTES1A_vS1B_EENS_8epilogue10collective18CollectiveEpilogueINS1E_22Sm90TmaWarpSpecializedILi2ELi2ELi16ELb0ELb0EEEJSI_NS5_IJSG_NSA_ILi32EEEEEESJ_SK_SJ_SK_NS1E_6fusion15FusionCallbacksIS1I_NS1L_13LinCombEltActINS1E_6thread4GELUESJ_fSJ_fLNS_15FloatRoundStyleE2EEESI_S1K_JEEES10_NS11_INS12_ILi1ELi4ELi3EEES15_NST_INS5_IJS16_S1J_EEENS5_IJS1J_SC_EEEEEEENS4_39AutoVectorizingCopyWithAssumedAlignmentILi128EEENS4_14SM90_TMA_STOREES1X_S1Z_NS4_9Copy_AtomIJNS4_17SM90_U32x4_STSM_NENS_6half_tEEEEvEEEvvEEEEvNT_6ParamsE,"a",@progbits
	.sectionflags	@""
	.align	4
.nv.constant0._ZN7cutlass13device_kernelINS_4gemm6kernel13GemmUniversalIN4cute5tupleIJiiiiEEENS1_10collective13CollectiveMmaINS1_37MainloopSm90TmaGmmaWarpSpecializedFP8ILi17ENS5_IJNS4_1CILi2EEENSA_ILi1EEESC_EEENS1_35KernelTmaWarpSpecializedCooperativeEEENS5_IJNSA_ILi128EEENSA_ILi64EEESH_EEENS_12float_e4m3_tENS5_IJlSC_lEEESJ_SK_NS4_8TiledMMAINS4_8MMA_AtomIJNS4_4SM904GMMA30MMA_64x64x32_F32E4M3E4M3_SS_TNILNSO_7ScaleInE1ELSQ_1EEEEEENS4_6LayoutISD_NS5_IJSC_NSA_ILi0EEESU_EEEEENS5_IJNS4_10UnderscoreESX_SX_EEEEENS4_13SM90_TMA_LOADENS4_14ComposedLayoutINS4_7SwizzleILi2ELi4ELi3EEENS4_18smem_ptr_flag_bitsILi8EEENST_INS5_IJNSA_ILi8EEESH_EEENS5_IJSH_SC_EEEEEEEvNS4_8identityENS4_23SM90_TMA_LOAD_MULTICASTES1A_vS1B_EENS_8epilogue10collective18CollectiveEpilogueINS1E_22Sm90TmaWarpSpecializedILi2ELi2ELi16ELb0ELb0EEEJSI_NS5_IJSG_NSA_ILi32EEEEEESJ_SK_SJ_SK_NS1E_6fusion15FusionCallbacksIS1I_NS1L_13LinCombEltActINS1E_6thread4GELUESJ_fSJ_fLNS_15FloatRoundStyleE2EEESI_S1K_JEEES10_NS11_INS12_ILi1ELi4ELi3EEES15_NST_INS5_IJS16_S1J_EEENS5_IJS1J_SC_EEEEEEENS4_39AutoVectorizingCopyWithAssumedAlignmentILi128EEENS4_14SM90_TMA_STOREES1X_S1Z_NS4_9Copy_AtomIJNS4_17SM90_U32x4_STSM_NENS_6half_tEEEEvEEEvvEEEEvNT_6ParamsE:
	.zero		2432


//--------------------- SYMBOLS --------------------------

	.type		.nv.reservedSmem.offset0,@object
	.size		.nv.reservedSmem.offset0,0x4
	.type		__assertfail,@function
